def gluon_tcgen05(
    a_ptr,
    b_ptr,
    c_ptr,
    M,
    N,
    K,
    stride_am,
    stride_bk,
    stride_cm,
    BLOCK_M: gl.constexpr,
    BLOCK_N: gl.constexpr,
    BLOCK_K: gl.constexpr,
    DTYPE: gl.constexpr,
    A_LAYOUT: gl.constexpr,
    B_LAYOUT: gl.constexpr,
    C_LAYOUT: gl.constexpr,
    B_SHAPE: gl.constexpr,
    TMEM_LAYOUT: gl.constexpr,
    TMEM_REG: gl.constexpr,
    TRANS_B: gl.constexpr,
    NUM_BUFFERS: gl.constexpr,
):
    a_desc = tma.make_tensor_descriptor(
        a_ptr, [M, K], [stride_am, 1], [BLOCK_M, BLOCK_K], A_LAYOUT
    )
    b_desc = tma.make_tensor_descriptor(
        b_ptr,
        [N, K] if TRANS_B else [K, N],
        [stride_bk, 1],
        B_SHAPE,
        B_LAYOUT,
    )
    c_desc = tma.make_tensor_descriptor(
        c_ptr, [M, N], [stride_cm, 1], [BLOCK_M, BLOCK_N], C_LAYOUT
    )

    a_bufs = gl.allocate_shared_memory(
        DTYPE, [NUM_BUFFERS, BLOCK_M, BLOCK_K], A_LAYOUT
    )
    b_bufs = gl.allocate_shared_memory(DTYPE, [NUM_BUFFERS] + B_SHAPE, B_LAYOUT)

    pid_m = gl.program_id(0)
    pid_n = gl.program_id(1)
    off_m = pid_m * BLOCK_M
    off_n = pid_n * BLOCK_N

    tma_bars = gl.allocate_shared_memory(
        gl.int64, [NUM_BUFFERS, 1], mbarrier.MBarrierLayout()
    )
    mma_bars = gl.allocate_shared_memory(
        gl.int64, [NUM_BUFFERS, 1], mbarrier.MBarrierLayout()
    )
    for i in gl.static_range(NUM_BUFFERS):
        mbarrier.init(tma_bars.index(i), count=1)
        mbarrier.init(mma_bars.index(i), count=1)

    acc_tmem = allocate_tensor_memory(gl.float32, [BLOCK_M, BLOCK_N], TMEM_LAYOUT)
    idx = 0
    phase = 0
    use_acc = False
    for k in range(0, K, BLOCK_K):
        a = a_bufs.index(idx)
        b = b_bufs.index(idx)
        tma_bar = tma_bars.index(idx)
        mma_bar = mma_bars.index(idx)
        mbarrier.expect(
            tma_bar, a_desc.block_type.nbytes + b_desc.block_type.nbytes
        )
        tma.async_copy_global_to_shared(a_desc, [off_m, k], tma_bar, a)
        tma.async_copy_global_to_shared(
            b_desc, [off_n, k] if TRANS_B else [k, off_n], tma_bar, b
        )
        mbarrier.wait(tma_bar, phase=phase)

        if TRANS_B:
            b = b.permute((1, 0))
        tcgen05_mma(a, b, acc_tmem, use_acc=use_acc)
        tcgen05_commit(mma_bar)
        mbarrier.wait(mma_bar, phase=phase)
        use_acc = True

        idx += 1
        if idx == NUM_BUFFERS:
            idx = 0
            phase ^= 1

    for i in gl.static_range(NUM_BUFFERS):
        mbarrier.invalidate(tma_bars.index(i))
        mbarrier.invalidate(mma_bars.index(i))

    acc = acc_tmem.load(TMEM_REG)
    c_smem = gl.allocate_shared_memory(DTYPE, [BLOCK_M, BLOCK_N], C_LAYOUT)
    c_smem.store(acc.to(DTYPE))
    fence_async_shared()
    tma.async_copy_shared_to_global(c_desc, [off_m, off_n], c_smem)
    tma.store_wait(pendings=0)

# config = {"BLOCK_K": 64, "BLOCK_M": 128, "BLOCK_N": 128, "arch": "sm_100", "dtype": "bf16", "num_buffers": 3, "num_warps": 8, "trans_b": 1}
# arch = sm_100


// ===== COMPILED SASS (sm_100a) =====

	.target	sm_100a

	.elftype	@"ET_EXEC"


//--------------------- .note.nv.tkinfo           --------------------------
	.section	.note.nv.tkinfo,"",@"SHT_NOTE"
	.sectionflags	@"SHF_NOTE_NV_TKINFO"
	.tkinfo
        /*0018*/ 	.word	0x00000081
        /*0030*/ 	.string	""
        /*0030*/ 	.string	"ptxas-blackwell"
        /*0030*/ 	.string	"Cuda compilation tools, release 12.9, V12.9.86"
        /*0030*/ 	.string	"Build cuda_12.9.r12.9/compiler.36037853_0"
        /*0030*/ 	.string	"-v  -suppress-debug-info  -lineinfo  -arch sm_100a "



//--------------------- .note.nv.cuver            --------------------------
	.section	.note.nv.cuver,"",@"SHT_NOTE"
	.sectionflags	@"SHF_NOTE_NV_CUVER"
        /*0018*/ 	.short	0x0001
        /*001a*/ 	.short	0x0064
        /*001c*/ 	.short	0x0001
        /*001e*/ 	.short	0x0000
        /*0020*/ 	.short	0x0001
        /*0022*/ 	.short	0x0000


//--------------------- .nv.info                  --------------------------
	.section	.nv.info,"",@"SHT_CUDA_INFO"
	.align	4


	//----- nvinfo : EIATTR_REGCOUNT
	.align		4
        /*0000*/ 	.byte	0x04, 0x2f
        /*0002*/ 	.short	(.L_4 - .L_3)
	.align		4
.L_3:
        /*0004*/ 	.word	index@(gluon_tcgen05)
        /*0008*/ 	.word	0x00000047


	//----- nvinfo : EIATTR_FRAME_SIZE
	.align		4
.L_4:
        /*000c*/ 	.byte	0x04, 0x11
        /*000e*/ 	.short	(.L_6 - .L_5)
	.align		4
.L_5:
        /*0010*/ 	.word	index@($__internal_2_$__cuda_sm10x_tcgen05_guardrail_trap_unallocated_columns_being_dealloced)
        /*0014*/ 	.word	0x00000000


	//----- nvinfo : EIATTR_FRAME_SIZE
	.align		4
.L_6:
        /*0018*/ 	.byte	0x04, 0x11
        /*001a*/ 	.short	(.L_8 - .L_7)
	.align		4
.L_7:
        /*001c*/ 	.word	index@($__internal_1_$__cuda_sm10x_tcgen05_guardrail_trap_phase_invalid_during_alloc)
        /*0020*/ 	.word	0x00000000


	//----- nvinfo : EIATTR_FRAME_SIZE
	.align		4
.L_8:
        /*0024*/ 	.byte	0x04, 0x11
        /*0026*/ 	.short	(.L_10 - .L_9)
	.align		4
.L_9:
        /*0028*/ 	.word	index@($__internal_0_$__cuda_sm10x_tcgen05_guardrail_trap_col_being_dealloced_not_returned_by_alloc)
        /*002c*/ 	.word	0x00000000


	//----- nvinfo : EIATTR_FRAME_SIZE
	.align		4
.L_10:
        /*0030*/ 	.byte	0x04, 0x11
        /*0032*/ 	.short	(.L_12 - .L_11)
	.align		4
.L_11:
        /*0034*/ 	.word	index@(gluon_tcgen05)
        /*0038*/ 	.word	0x00000000


	//----- nvinfo : EIATTR_MIN_STACK_SIZE
	.align		4
.L_12:
        /*003c*/ 	.byte	0x04, 0x12
        /*003e*/ 	.short	(.L_14 - .L_13)
	.align		4
.L_13:
        /*0040*/ 	.word	index@(gluon_tcgen05)
        /*0044*/ 	.word	0x00000000
.L_14:


//--------------------- .nv.info.gluon_tcgen05    --------------------------
	.section	.nv.info.gluon_tcgen05,"",@"SHT_CUDA_INFO"
	.sectionflags	@""
	.align	4


	//----- nvinfo : EIATTR_CUDA_API_VERSION
	.align		4
        /*0000*/ 	.byte	0x04, 0x37
        /*0002*/ 	.short	(.L_16 - .L_15)
.L_15:
        /*0004*/ 	.word	0x00000081


	//----- nvinfo : EIATTR_KPARAM_INFO
	.align		4
.L_16:
        /*0008*/ 	.byte	0x04, 0x17
        /*000a*/ 	.short	(.L_18 - .L_17)
.L_17:
        /*000c*/ 	.word	0x00000000
        /*0010*/ 	.short	0x000a
        /*0012*/ 	.short	0x0048
        /*0014*/ 	.byte	0x00, 0xf4, 0x21, 0x00


	//----- nvinfo : EIATTR_KPARAM_INFO
	.align		4
.L_18:
        /*0018*/ 	.byte	0x04, 0x17
        /*001a*/ 	.short	(.L_20 - .L_19)
.L_19:
        /*001c*/ 	.word	0x00000000
        /*0020*/ 	.short	0x0009
        /*0022*/ 	.short	0x0040
        /*0024*/ 	.byte	0x00, 0xf4, 0x21, 0x00


	//----- nvinfo : EIATTR_KPARAM_INFO
	.align		4
.L_20:
        /*0028*/ 	.byte	0x04, 0x17
        /*002a*/ 	.short	(.L_22 - .L_21)
.L_21:
        /*002c*/ 	.word	0x00000000
        /*0030*/ 	.short	0x0008
        /*0032*/ 	.short	0x0038
        /*0034*/ 	.byte	0x00, 0xf0, 0x21, 0x00


	//----- nvinfo : EIATTR_KPARAM_INFO
	.align		4
.L_22:
        /*0038*/ 	.byte	0x04, 0x17
        /*003a*/ 	.short	(.L_24 - .L_23)
.L_23:
        /*003c*/ 	.word	0x00000000
        /*0040*/ 	.short	0x0007
        /*0042*/ 	.short	0x0030
        /*0044*/ 	.byte	0x00, 0xf0, 0x21, 0x00


	//----- nvinfo : EIATTR_KPARAM_INFO
	.align		4
.L_24:
        /*0048*/ 	.byte	0x04, 0x17
        /*004a*/ 	.short	(.L_26 - .L_25)
.L_25:
        /*004c*/ 	.word	0x00000000
        /*0050*/ 	.short	0x0006
        /*0052*/ 	.short	0x0028
        /*0054*/ 	.byte	0x00, 0xf0, 0x21, 0x00


	//----- nvinfo : EIATTR_KPARAM_INFO
	.align		4
.L_26:
        /*0058*/ 	.byte	0x04, 0x17
        /*005a*/ 	.short	(.L_28 - .L_27)
.L_27:
        /*005c*/ 	.word	0x00000000
        /*0060*/ 	.short	0x0005
        /*0062*/ 	.short	0x0020
        /*0064*/ 	.byte	0x00, 0xf0, 0x11, 0x00


	//----- nvinfo : EIATTR_KPARAM_INFO
	.align		4
.L_28:
        /*0068*/ 	.byte	0x04, 0x17
        /*006a*/ 	.short	(.L_30 - .L_29)
.L_29:
        /*006c*/ 	.word	0x00000000
        /*0070*/ 	.short	0x0004
        /*0072*/ 	.short	0x001c
        /*0074*/ 	.byte	0x00, 0xf0, 0x11, 0x00


	//----- nvinfo : EIATTR_KPARAM_INFO
	.align		4
.L_30:
        /*0078*/ 	.byte	0x04, 0x17
        /*007a*/ 	.short	(.L_32 - .L_31)
.L_31:
        /*007c*/ 	.word	0x00000000
        /*0080*/ 	.short	0x0003
        /*0082*/ 	.short	0x0018
        /*0084*/ 	.byte	0x00, 0xf0, 0x11, 0x00


	//----- nvinfo : EIATTR_KPARAM_INFO
	.align		4
.L_32:
        /*0088*/ 	.byte	0x04, 0x17
        /*008a*/ 	.short	(.L_34 - .L_33)
.L_33:
        /*008c*/ 	.word	0x00000000
        /*0090*/ 	.short	0x0002
        /*0092*/ 	.short	0x0010
        /*0094*/ 	.byte	0x00, 0xf4, 0x21, 0x00


	//----- nvinfo : EIATTR_KPARAM_INFO
	.align		4
.L_34:
        /*0098*/ 	.byte	0x04, 0x17
        /*009a*/ 	.short	(.L_36 - .L_35)
.L_35:
        /*009c*/ 	.word	0x00000000
        /*00a0*/ 	.short	0x0001
        /*00a2*/ 	.short	0x0008
        /*00a4*/ 	.byte	0x00, 0xf4, 0x21, 0x00


	//----- nvinfo : EIATTR_KPARAM_INFO
	.align		4
.L_36:
        /*00a8*/ 	.byte	0x04, 0x17
        /*00aa*/ 	.short	(.L_38 - .L_37)
.L_37:
        /*00ac*/ 	.word	0x00000000
        /*00b0*/ 	.short	0x0000
        /*00b2*/ 	.short	0x0000
        /*00b4*/ 	.byte	0x00, 0xf4, 0x21, 0x00


	//----- nvinfo : EIATTR_AT_ENTRY_FRAGMENTS
	.align		4
.L_38:
        /*00b8*/ 	.byte	0x04, 0x4f
        /*00ba*/ 	.short	(.L_40 - .L_39)


	//   ....[0]....
.L_39:
        /*00bc*/ 	.word	0x00000004


	//----- nvinfo : EIATTR_RESERVED_SMEM_USED
	.align		4
.L_40:
        /*00c0*/ 	.byte	0x01, 0x41
	.zero		2


	//----- nvinfo : EIATTR_SPARSE_MMA_MASK
	.align		4
        /*00c4*/ 	.byte	0x03, 0x50
        /*00c6*/ 	.short	0x0000


	//----- nvinfo : EIATTR_TCGEN05_1CTA_USED
	.align		4
        /*00c8*/ 	.byte	0x01, 0x51
	.zero		2


	//----- nvinfo : EIATTR_MAXREG_COUNT
	.align		4
        /*00cc*/ 	.byte	0x03, 0x1b
        /*00ce*/ 	.short	0x00ff


	//----- nvinfo : EIATTR_NUM_BARRIERS
	.align		4
        /*00d0*/ 	.byte	0x02, 0x4c
        /*00d2*/ 	.byte	0x01
	.zero		1


	//----- nvinfo : EIATTR_INT_WARP_WIDE_INSTR_OFFSETS
	.align		4
        /*00d4*/ 	.byte	0x04, 0x31
        /*00d6*/ 	.short	(.L_42 - .L_41)


	//   ....[0]....
.L_41:
        /*00d8*/ 	.word	0x00001750


	//   ....[1]....
        /*00dc*/ 	.word	0x00001770


	//   ....[2]....
        /*00e0*/ 	.word	0x000017f0


	//   ....[3]....
        /*00e4*/ 	.word	0x00001ad0


	//   ....[4]....
        /*00e8*/ 	.word	0x00001ae0


	//   ....[5]....
        /*00ec*/ 	.word	0x00001af0


	//   ....[6]....
        /*00f0*/ 	.word	0x00001b00


	//   ....[7]....
        /*00f4*/ 	.word	0x00001e20


	//   ....[8]....
        /*00f8*/ 	.word	0x00001e30


	//   ....[9]....
        /*00fc*/ 	.word	0x00001fa0


	//   ....[10]....
        /*0100*/ 	.word	0x00001ff0


	//   ....[11]....
        /*0104*/ 	.word	0x00002000


	//   ....[12]....
        /*0108*/ 	.word	0x00002030


	//   ....[13]....
        /*010c*/ 	.word	0x00002320


	//   ....[14]....
        /*0110*/ 	.word	0x00002330


	//   ....[15]....
        /*0114*/ 	.word	0x00002660


	//   ....[16]....
        /*0118*/ 	.word	0x00002670


	//   ....[17]....
        /*011c*/ 	.word	0x00002b60


	//   ....[18]....
        /*0120*/ 	.word	0x00002bb0


	//----- nvinfo : EIATTR_COOP_GROUP_MASK_REGIDS
	.align		4
.L_42:
        /*0124*/ 	.byte	0x04, 0x29
        /*0126*/ 	.short	(.L_44 - .L_43)


	//   ....[0]....
.L_43:
        /*0128*/ 	.word	0xffffffff


	//   ....[1]....
        /*012c*/ 	.word	0xffffffff


	//   ....[2]....
        /*0130*/ 	.word	0xffffffff


	//   ....[3]....
        /*0134*/ 	.word	0xffffffff


	//   ....[4]....
        /*0138*/ 	.word	0xffffffff


	//   ....[5]....
        /*013c*/ 	.word	0xffffffff


	//   ....[6]....
        /*0140*/ 	.word	0xffffffff


	//   ....[7]....
        /*0144*/ 	.word	0xffffffff


	//   ....[8]....
        /*0148*/ 	.word	0xffffffff


	//   ....[9]....
        /*014c*/ 	.word	0xffffffff


	//----- nvinfo : EIATTR_COOP_GROUP_INSTR_OFFSETS
	.align		4
.L_44:
        /*0150*/ 	.byte	0x04, 0x28
        /*0152*/ 	.short	(.L_46 - .L_45)


	//   ....[0]....
.L_45:
        /*0154*/ 	.word	0x00000050


	//   ....[1]....
        /*0158*/ 	.word	0x00000310


	//   ....[2]....
        /*015c*/ 	.word	0x00000500


	//   ....[3]....
        /*0160*/ 	.word	0x000009a0


	//   ....[4]....
        /*0164*/ 	.word	0x00000ae0


	//   ....[5]....
        /*0168*/ 	.word	0x00000fe0


	//   ....[6]....
        /*016c*/ 	.word	0x00001120


	//   ....[7]....
        /*0170*/ 	.word	0x00001610


	//   ....[8]....
        /*0174*/ 	.word	0x000029f0


	//   ....[9]....
        /*0178*/ 	.word	0x00002c60


	//----- nvinfo : EIATTR_VRC_CTA_INIT_COUNT
	.align		4
.L_46:
        /*017c*/ 	.byte	0x02, 0x4a
        /*017e*/ 	.byte	0x80
	.zero		1


	//----- nvinfo : EIATTR_MBARRIER_INSTR_OFFSETS
	.align		4
        /*0180*/ 	.byte	0x04, 0x39
        /*0182*/ 	.short	(.L_48 - .L_47)


	//   ....[0]....
.L_47:
        /*0184*/ 	.word	0x00001810
        /*0188*/ 	.word	0x000000ff
        /*018c*/ 	.word	0x00018000
        /*0190*/ 	.short	0x0100
        /*0192*/ 	.byte	0x08
	.zero		1


	//   ....[1]....
        /*0194*/ 	.word	0x00001820
        /*0198*/ 	.word	0x000000ff
        /*019c*/ 	.word	0x00018020
        /*01a0*/ 	.short	0x0100
        /*01a2*/ 	.byte	0x08
	.zero		1


	//   ....[2]....
        /*01a4*/ 	.word	0x000018d0
        /*01a8*/ 	.word	0x000000ff
        /*01ac*/ 	.word	0x00018008
        /*01b0*/ 	.short	0x0100
        /*01b2*/ 	.byte	0x08
	.zero		1


	//   ....[3]....
        /*01b4*/ 	.word	0x000018e0
        /*01b8*/ 	.word	0x000000ff
        /*01bc*/ 	.word	0x00018028
        /*01c0*/ 	.short	0x0100
        /*01c2*/ 	.byte	0x08
	.zero		1


	//   ....[4]....
        /*01c4*/ 	.word	0x000019f0
        /*01c8*/ 	.word	0x000000ff
        /*01cc*/ 	.word	0x00018010
        /*01d0*/ 	.short	0x0100
        /*01d2*/ 	.byte	0x08
	.zero		1


	//   ....[5]....
        /*01d4*/ 	.word	0x00001a00
        /*01d8*/ 	.word	0x000000ff
        /*01dc*/ 	.word	0x00018030
        /*01e0*/ 	.short	0x0100
        /*01e2*/ 	.byte	0x08
	.zero		1


	//   ....[6]....
        /*01e4*/ 	.word	0x00001be0
        /*01e8*/ 	.word	0x000000ff
        /*01ec*/ 	.word	0x00018000
        /*01f0*/ 	.short	0x010a
        /*01f2*/ 	.byte	0x08
	.zero		1


	//   ....[7]....
        /*01f4*/ 	.word	0x00001e80
        /*01f8*/ 	.word	0x000000ff
        /*01fc*/ 	.word	0x00018020
        /*0200*/ 	.short	0x010a
        /*0202*/ 	.byte	0x08
	.zero		1


	//   ....[8]....
        /*0204*/ 	.word	0x000020a0
        /*0208*/ 	.word	0x000000ff
        /*020c*/ 	.word	0x00018000
        /*0210*/ 	.short	0x010a
        /*0212*/ 	.byte	0x1c
	.zero		1


	//   ....[9]....
        /*0214*/ 	.word	0x00002370
        /*0218*/ 	.word	0x000000ff
        /*021c*/ 	.word	0x00018020
        /*0220*/ 	.short	0x010a
        /*0222*/ 	.byte	0x1c
	.zero		1


	//   ....[10]....
        /*0224*/ 	.word	0x00002440
        /*0228*/ 	.word	0x000000ff
        /*022c*/ 	.word	0x00018000
        /*0230*/ 	.short	0x0108
        /*0232*/ 	.byte	0x08
	.zero		1


	//   ....[11]....
        /*0234*/ 	.word	0x00002450
        /*0238*/ 	.word	0x000000ff
        /*023c*/ 	.word	0x00018020
        /*0240*/ 	.short	0x0108
        /*0242*/ 	.byte	0x08
	.zero		1


	//   ....[12]....
        /*0244*/ 	.word	0x000024a0
        /*0248*/ 	.word	0x000000ff
        /*024c*/ 	.word	0x00018008
        /*0250*/ 	.short	0x0108
        /*0252*/ 	.byte	0x08
	.zero		1


	//   ....[13]....
        /*0254*/ 	.word	0x000024b0
        /*0258*/ 	.word	0x000000ff
        /*025c*/ 	.word	0x00018028
        /*0260*/ 	.short	0x0108
        /*0262*/ 	.byte	0x08
	.zero		1


	//   ....[14]....
        /*0264*/ 	.word	0x00002500
        /*0268*/ 	.word	0x000000ff
        /*026c*/ 	.word	0x00018010
        /*0270*/ 	.short	0x0108
        /*0272*/ 	.byte	0x08
	.zero		1


	//   ....[15]....
        /*0274*/ 	.word	0x00002510
        /*0278*/ 	.word	0x000000ff
        /*027c*/ 	.word	0x00018030
        /*0280*/ 	.short	0x0108
        /*0282*/ 	.byte	0x08
	.zero		1


	//   ....[16]....
        /*0284*/ 	.word	0x00002c80
        /*0288*/ 	.word	0x000000ff
        /*028c*/ 	.word	0x00018000
        /*0290*/ 	.short	0x010a
        /*0292*/ 	.byte	0x08
	.zero		1


	//   ....[17]....
        /*0294*/ 	.word	0x00002cb0
        /*0298*/ 	.word	0x000000ff
        /*029c*/ 	.word	0x00018020
        /*02a0*/ 	.short	0x010a
        /*02a2*/ 	.byte	0x08
	.zero		1


	//   ....[18]....
        /*02a4*/ 	.word	0x00002ce0
        /*02a8*/ 	.word	0x000000ff
        /*02ac*/ 	.word	0x00018000
        /*02b0*/ 	.short	0x010a
        /*02b2*/ 	.byte	0x1c
	.zero		1


	//   ....[19]....
        /*02b4*/ 	.word	0x00002d10
        /*02b8*/ 	.word	0x000000ff
        /*02bc*/ 	.word	0x00018020
        /*02c0*/ 	.short	0x010a
        /*02c2*/ 	.byte	0x1c
	.zero		1


	//----- nvinfo : EIATTR_NUM_MBARRIERS
	.align		4
.L_48:
        /*02c4*/ 	.byte	0x03, 0x38
        /*02c6*/ 	.short	0x0006


	//----- nvinfo : EIATTR_EXIT_INSTR_OFFSETS
	.align		4
        /*02c8*/ 	.byte	0x04, 0x1c
        /*02ca*/ 	.short	(.L_50 - .L_49)


	//   ....[0]....
.L_49:
        /*02cc*/ 	.word	0x00002c70


	//----- nvinfo : EIATTR_REQNTID
	.align		4
.L_50:
        /*02d0*/ 	.byte	0x04, 0x10
        /*02d2*/ 	.short	(.L_52 - .L_51)
.L_51:
        /*02d4*/ 	.word	0x00000100
        /*02d8*/ 	.word	0x00000001
        /*02dc*/ 	.word	0x00000001


	//----- nvinfo : EIATTR_CRS_STACK_SIZE
	.align		4
.L_52:
        /*02e0*/ 	.byte	0x04, 0x1e
        /*02e2*/ 	.short	(.L_54 - .L_53)
.L_53:
        /*02e4*/ 	.word	0x00000000


	//----- nvinfo : EIATTR_CBANK_PARAM_SIZE
	.align		4
.L_54:
        /*02e8*/ 	.byte	0x03, 0x19
        /*02ea*/ 	.short	0x0050


	//----- nvinfo : EIATTR_PARAM_CBANK
	.align		4
        /*02ec*/ 	.byte	0x04, 0x0a
        /*02ee*/ 	.short	(.L_56 - .L_55)
	.align		4
.L_55:
        /*02f0*/ 	.word	index@(.nv.constant0.gluon_tcgen05)
        /*02f4*/ 	.short	0x0380
        /*02f6*/ 	.short	0x0050


	//----- nvinfo : EIATTR_SW_WAR
	.align		4
.L_56:
        /*02f8*/ 	.byte	0x04, 0x36
        /*02fa*/ 	.short	(.L_58 - .L_57)
.L_57:
        /*02fc*/ 	.word	0x00000008
.L_58:


//--------------------- .nv.compat                --------------------------
	.section	.nv.compat,"",@"SHT_CUDA_COMPAT_INFO"
	.align	4
        /*0000*/ 	.byte	0x02, 0x02, 0x02, 0x00, 0x02, 0x05, 0x05, 0x00, 0x02, 0x03, 0x03, 0x00, 0x02, 0x06, 0x01, 0x00


//--------------------- .nv.callgraph             --------------------------
	.section	.nv.callgraph,"",@"SHT_CUDA_CALLGRAPH"
	.align	4
	.sectionentsize	8
	.align		4
        /*0000*/ 	.word	0x00000000
	.align		4
        /*0004*/ 	.word	0xffffffff
	.align		4
        /*0008*/ 	.word	0x00000000
	.align		4
        /*000c*/ 	.word	0xfffffffe
	.align		4
        /*0010*/ 	.word	0x00000000
	.align		4
        /*0014*/ 	.word	0xfffffffd
	.align		4
        /*0018*/ 	.word	0x00000000
	.align		4
        /*001c*/ 	.word	0xfffffffc


//--------------------- .text.gluon_tcgen05       --------------------------
	.section	.text.gluon_tcgen05,"ax",@progbits
	.align	128
        .global         gluon_tcgen05
        .type           gluon_tcgen05,@function
        .size           gluon_tcgen05,(.L_x_81 - gluon_tcgen05)
        .other          gluon_tcgen05,@"STO_CUDA_ENTRY STV_DEFAULT"
gluon_tcgen05:
.text.gluon_tcgen05:
[----:B------:R-:W1:Y:S01]  /*0000*/  LDC R1, c[0x0][0x37c] ;  /* 0x0000df00ff017b82 */ /* 0x000e620000000800 */
[----:B------:R-:W2:Y:S02]  /*0010*/  S2R R0, SR_TID.X ;  /* 0x0000000000007919 */ /* 0x000ea40000002100 */
[----:B--2---:R-:W-:-:S13]  /*0020*/  ISETP.GE.U32.AND P2, PT, R0, 0x20, PT ;  /* 0x000000200000780c */ /* 0x004fda0003f46070 */
[----:B------:R-:W-:Y:S05]  /*0030*/  @P2 BRA `(.L_x_0) ;  /* 0x0000000000b82947 */ /* 0x000fea0003800000 */
[----:B------:R-:W2:Y:S01]  /*0040*/  S2UR UR6, SR_CgaCtaId ;  /* 0x00000000000679c3 */ /* 0x000ea20000008800 */
[----:B------:R-:W-:Y:S01]  /*0050*/  NOP ;  /* 0x0000000000007918 */ /* 0x000fe20000000000 */
[----:B------:R-:W-:Y:S02]  /*0060*/  UMOV UR4, 0x40 ;  /* 0x0000004000047882 */ /* 0x000fe40000000000 */
[----:B--2---:R-:W-:-:S09]  /*0070*/  ULEA UR4, UR6, UR4, 0x18 ;  /* 0x0000000406047291 */ /* 0x004fd2000f8ec0ff */
[----:B------:R-:W2:Y:S01]  /*0080*/  LDS.U8 R2, [UR4] ;  /* 0x00000004ff027984 */ /* 0x000ea20008000000 */
[----:B------:R-:W-:Y:S02]  /*0090*/  UMOV UR4, 0x400 ;  /* 0x0000040000047882 */ /* 0x000fe40000000000 */
[----:B------:R-:W-:Y:S01]  /*00a0*/  ULEA UR4, UR6, UR4, 0x18 ;  /* 0x0000000406047291 */ /* 0x000fe2000f8ec0ff */
[----:B--2---:R-:W-:-:S13]  /*00b0*/  ISETP.NE.AND P0, PT, R2, RZ, PT ;  /* 0x000000ff0200720c */ /* 0x004fda0003f05270 */
[----:B------:R-:W-:Y:S05]  /*00c0*/  @P0 BRA `(.L_x_1) ;  /* 0x00000000007c0947 */ /* 0x000fea0003800000 */
[----:B------:R-:W-:-:S13]  /*00d0*/  ELECT P0, URZ, PT ;  /* 0x0000000000ff782f */ /* 0x000fda0003800000 */
[----:B------:R-:W-:Y:S05]  /*00e0*/  @!P0 BRA `(.L_x_2) ;  /* 0x0000000000848947 */ /* 0x000fea0003800000 */
[----:B------:R-:W-:Y:S01]  /*00f0*/  UMOV UR5, 0x4 ;  /* 0x0000000400057882 */ /* 0x000fe20000000000 */
[----:B------:R-:W-:Y:S02]  /*0100*/  IMAD.MOV.U32 R5, RZ, RZ, 0x1 ;  /* 0x00000001ff057424 */ /* 0x000fe400078e00ff */
[----:B------:R-:W-:Y:S02]  /*0110*/  IMAD.MOV.U32 R3, RZ, RZ, 0xf ;  /* 0x0000000fff037424 */ /* 0x000fe400078e00ff */
[----:B------:R-:W-:Y:S04]  /*0120*/  DEPBAR.LE SB2, 0x36 ;  /* 0x0000ad800000791a */ /* 0x000fe80000000000 */
[----:B------:R-:W2:Y:S02]  /*0130*/  UTCATOMSWS.FIND_AND_SET.ALIGN UP0, UR5, UR5 ;  /* 0x00000005000575e3 */ /* 0x000ea40008000800 */
[----:B--2---:R-:W-:-:S04]  /*0140*/  PLOP3.LUT P0, PT, PT, PT, UP0, 0x80, 0x8 ;  /* 0x000000000008781c */ /* 0x004fc80003f0f008 */
[----:B------:R-:W-:-:S04]  /*0150*/  SEL R2, RZ, 0xffffffff, !P0 ;  /* 0xffffffffff027807 */ /* 0x000fc80004000000 */
[----:B------:R-:W-:Y:S01]  /*0160*/  ISETP.NE.AND P0, PT, R2, RZ, PT ;  /* 0x000000ff0200720c */ /* 0x000fe20003f05270 */
[----:B------:R-:W-:-:S12]  /*0170*/  IMAD.U32 R2, RZ, RZ, UR5 ;  /* 0x00000005ff027e24 */ /* 0x000fd8000f8e00ff */
[----:B------:R-:W-:Y:S05]  /*0180*/  @P0 BRA `(.L_x_3) ;  /* 0x0000000000240947 */ /* 0x000fea0003800000 */
.L_x_4:
[----:B------:R-:W-:Y:S05]  /*0190*/  NANOSLEEP 0x64 ;  /* 0x000000640000795d */ /* 0x000fea0003800000 */
[----:B------:R-:W-:-:S05]  /*01a0*/  UMOV UR5, 0x4 ;  /* 0x0000000400057882 */ /* 0x000fca0000000000 */
[----:B------:R-:W-:Y:S04]  /*01b0*/  DEPBAR.LE SB2, 0x36 ;  /* 0x0000ad800000791a */ /* 0x000fe80000000000 */
[----:B------:R-:W2:Y:S02]  /*01c0*/  UTCATOMSWS.FIND_AND_SET.ALIGN UP0, UR5, UR5 ;  /* 0x00000005000575e3 */ /* 0x000ea40008000800 */
[----:B--2---:R-:W-:-:S04]  /*01d0*/  PLOP3.LUT P0, PT, PT, PT, UP0, 0x80, 0x8 ;  /* 0x000000000008781c */ /* 0x004fc80003f0f008 */
[----:B------:R-:W-:-:S04]  /*01e0*/  SEL R2, RZ, 0xffffffff, !P0 ;  /* 0xffffffffff027807 */ /* 0x000fc80004000000 */
[----:B------:R-:W-:Y:S01]  /*01f0*/  ISETP.NE.AND P0, PT, R2, RZ, PT ;  /* 0x000000ff0200720c */ /* 0x000fe20003f05270 */
[----:B------:R-:W-:-:S12]  /*0200*/  IMAD.U32 R2, RZ, RZ, UR5 ;  /* 0x00000005ff027e24 */ /* 0x000fd8000f8e00ff */
[----:B------:R-:W-:Y:S05]  /*0210*/  @!P0 BRA `(.L_x_4) ;  /* 0xfffffffc00dc8947 */ /* 0x000fea000383ffff */
.L_x_3:
[C---:B------:R-:W-:Y:S01]  /*0220*/  VIADD R4, R2.reuse, 0x10 ;  /* 0x0000001002047836 */ /* 0x040fe20000000000 */
[----:B------:R-:W-:Y:S01]  /*0230*/  UMOV UR5, 0x50 ;  /* 0x0000005000057882 */ /* 0x000fe20000000000 */
[----:B------:R-:W-:Y:S01]  /*0240*/  SHF.L.U32 R3, R3, R2, RZ ;  /* 0x0000000203037219 */ /* 0x000fe200000006ff */
[----:B------:R-:W-:Y:S01]  /*0250*/  ULEA UR5, UR6, UR5, 0x18 ;  /* 0x0000000506057291 */ /* 0x000fe2000f8ec0ff */
[----:B------:R-:W-:Y:S01]  /*0260*/  IMAD.SHL.U32 R2, R2, 0x20, RZ ;  /* 0x0000002002027824 */ /* 0x000fe200078e00ff */
[----:B------:R-:W-:-:S04]  /*0270*/  SHF.L.U32 R4, R5, R4, RZ ;  /* 0x0000000405047219 */ /* 0x000fc800000006ff */
[----:B------:R-:W-:-:S05]  /*0280*/  LOP3.LUT R3, R4, R3, RZ, 0xfc, !PT ;  /* 0x0000000304037212 */ /* 0x000fca00078efcff */
[----:B------:R2:W-:Y:S04]  /*0290*/  ATOMS.OR RZ, [UR5], R3 ;  /* 0x00000003ffff798c */ /* 0x0005e8000b000005 */
[----:B------:R2:W-:Y:S01]  /*02a0*/  STS [UR4], R2 ;  /* 0x00000002ff007988 */ /* 0x0005e20008000804 */
[----:B------:R-:W-:Y:S05]  /*02b0*/  BRA `(.L_x_2) ;  /* 0x0000000000107947 */ /* 0x000fea0003800000 */
.L_x_1:
[----:B------:R-:W-:Y:S01]  /*02c0*/  IMAD.MOV.U32 R3, RZ, RZ, -0x1 ;  /* 0xffffffffff037424 */ /* 0x000fe200078e00ff */
[----:B------:R-:W-:-:S04]  /*02d0*/  MOV R2, 0x300 ;  /* 0x0000030000027802 */ /* 0x000fc80000000f00 */
[----:B------:R2:W-:Y:S03]  /*02e0*/  STS [UR4], R3 ;  /* 0x00000003ff007988 */ /* 0x0005e60008000804 */
[----:B-12---:R-:W-:Y:S05]  /*02f0*/  CALL.REL.NOINC `($__internal_1_$__cuda_sm10x_tcgen05_guardrail_trap_phase_invalid_during_alloc) ;  /* 0x00000028009c7944 */ /* 0x006fea0003c00000 */
.L_x_2:
[----:B------:R-:W-:Y:S05]  /*0300*/  WARPSYNC.ALL ;  /* 0x0000000000007948 */ /* 0x000fea0003800000 */
[----:B------:R-:W-:Y:S01]  /*0310*/  NOP ;  /* 0x0000000000007918 */ /* 0x000fe20000000000 */
.L_x_0:
[----:B------:R-:W3:Y:S08]  /*0320*/  S2UR UR4, SR_CgaCtaId ;  /* 0x00000000000479c3 */ /* 0x000ef00000008800 */
[----:B------:R-:W-:Y:S01]  /*0330*/  BAR.SYNC.DEFER_BLOCKING 0x0 ;  /* 0x0000000000007b1d */ /* 0x000fe20000010000 */
[----:B------:R-:W-:-:S05]  /*0340*/  LOP3.LUT R68, R0, 0xff, RZ, 0xc0, !PT ;  /* 0x000000ff00447812 */ /* 0x000fca00078ec0ff */
[----:B------:R-:W-:Y:S02]  /*0350*/  UMOV UR8, 0x400 ;  /* 0x0000040000087882 */ /* 0x000fe40000000000 */
[----:B------:R-:W4:Y:S08]  /*0360*/  LDC R4, c[0x0][0x398] ;  /* 0x0000e600ff047b82 */ /* 0x000f300000000800 */
[----:B------:R-:W5:Y:S01]  /*0370*/  LDC R10, c[0x0][0x3a0] ;  /* 0x0000e800ff0a7b82 */ /* 0x000f620000000800 */
[----:B---3--:R-:W-:-:S07]  /*0380*/  ULEA UR8, UR4, UR8, 0x18 ;  /* 0x0000000804087291 */ /* 0x008fce000f8ec0ff */
[----:B------:R-:W3:Y:S02]  /*0390*/  S2UR UR15, SR_CTAID.Y ;  /* 0x00000000000f79c3 */ /* 0x000ee40000002600 */
[----:B--2---:R-:W2:Y:S06]  /*03a0*/  LDS R3, [UR8] ;  /* 0x00000008ff037984 */ /* 0x004eac0008000800 */
[----:B------:R-:W-:Y:S06]  /*03b0*/  BAR.SYNC.DEFER_BLOCKING 0x0 ;  /* 0x0000000000007b1d */ /* 0x000fec0000010000 */
[----:B------:R-:W-:Y:S05]  /*03c0*/  @P2 BRA `(.L_x_5) ;  /* 0x0000000000182947 */ /* 0x000fea0003800000 */
[----:B------:R-:W-:Y:S01]  /*03d0*/  ELECT P0, URZ, PT ;  /* 0x0000000000ff782f */ /* 0x000fe20003800000 */
[----:B------:R-:W-:Y:S01]  /*03e0*/  IMAD.MOV.U32 R2, RZ, RZ, 0x1 ;  /* 0x00000001ff027424 */ /* 0x000fe200078e00ff */
[----:B------:R-:W-:Y:S01]  /*03f0*/  UMOV UR5, 0x40 ;  /* 0x0000004000057882 */ /* 0x000fe20000000000 */
[----:B------:R-:W-:Y:S01]  /*0400*/  UVIRTCOUNT.DEALLOC.SMPOOL 0x80 ;  /* 0x000000800000784c */ /* 0x000fe20000000000 */
[----:B------:R-:W-:-:S09]  /*0410*/  ULEA UR5, UR4, UR5, 0x18 ;  /* 0x0000000504057291 */ /* 0x000fd2000f8ec0ff */
[----:B------:R5:W-:Y:S03]  /*0420*/  @P0 STS.U8 [UR5], R2 ;  /* 0x00000002ff000988 */ /* 0x000be60008000005 */
.L_x_5:
[----:B------:R-:W5:Y:S01]  /*0430*/  S2UR UR4, SR_CTAID.Z ;  /* 0x00000000000479c3 */ /* 0x000f620000002700 */
[----:B------:R-:W4:Y:S01]  /*0440*/  LDCU UR5, c[0x0][0x370] ;  /* 0x00006e00ff0577ac */ /* 0x000f220008000800 */
[----:B------:R-:W-:Y:S01]  /*0450*/  ISETP.GE.U32.AND P0, PT, R68, 0x20, PT ;  /* 0x000000204400780c */ /* 0x000fe20003f06070 */
[----:B----4-:R-:W-:Y:S01]  /*0460*/  VIADD R4, R4, 0xffffffff ;  /* 0xffffffff04047836 */ /* 0x010fe20000000000 */
[C---:B------:R-:W-:Y:S01]  /*0470*/  ISETP.NE.U32.AND P3, PT, R68.reuse, RZ, PT ;  /* 0x000000ff4400720c */ /* 0x040fe20003f65070 */
[----:B------:R-:W5:Y:S01]  /*0480*/  LDCU UR6, c[0x0][0x374] ;  /* 0x00006e80ff0677ac */ /* 0x000f620008000800 */
[----:B------:R-:W-:Y:S01]  /*0490*/  LEA R11, R68, UR8, 0x2 ;  /* 0x00000008440b7c11 */ /* 0x000fe2000f8e10ff */
[----:B-----5:R-:W-:Y:S01]  /*04a0*/  VIADD R12, R10, 0xffffffff ;  /* 0xffffffff0a0c7836 */ /* 0x020fe20000000000 */
[----:B------:R-:W4:Y:S01]  /*04b0*/  S2UR UR7, SR_CTAID.X ;  /* 0x00000000000779c3 */ /* 0x000f220000002500 */
[----:B------:R-:W5:Y:S01]  /*04c0*/  LDCU.64 UR20, c[0x0][0x3c0] ;  /* 0x00007800ff1477ac */ /* 0x000f620008000a00 */
[----:B--2---:R-:W-:Y:S01]  /*04d0*/  R2UR UR23, R3 ;  /* 0x00000000031772ca */ /* 0x004fe200000e0000 */
[----:B------:R-:W-:Y:S04]  /*04e0*/  BSSY.RECONVERGENT B0, `(.L_x_6) ;  /* 0x0000011000007945 */ /* 0x000fe80003800200 */
[----:B------:R2:W-:Y:S01]  /*04f0*/  @!P0 STS [R11], RZ ;  /* 0x000000ff0b008388 */ /* 0x0005e20000000800 */
[----:B------:R-:W-:-:S03]  /*0500*/  NOP ;  /* 0x0000000000007918 */ /* 0x000fc60000000000 */
[----:B------:R2:W-:Y:S01]  /*0510*/  @!P3 STS [UR8+0x24], R4 ;  /* 0x00002404ff00b988 */ /* 0x0005e20008000808 */
[----:B---3--:R-:W-:-:S03]  /*0520*/  UIMAD UR4, UR4, UR6, UR15 ;  /* 0x00000006040472a4 */ /* 0x008fc6000f8e020f */
[----:B------:R2:W-:Y:S01]  /*0530*/  @!P3 STS [UR8+0x20], R12 ;  /* 0x0000200cff00b988 */ /* 0x0005e20008000808 */
[----:B----4-:R-:W-:-:S04]  /*0540*/  UIMAD UR4, UR4, UR5, UR7 ;  /* 0x00000005040472a4 */ /* 0x010fc8000f8e0207 */
[----:B------:R-:W-:-:S04]  /*0550*/  UIMAD UR4, UR4, 0x180, URZ ;  /* 0x00000180040478a4 */ /* 0x000fc8000f8e02ff */
[----:B-----5:R-:W-:-:S04]  /*0560*/  UIADD3 UR24, UP0, UPT, UR4, UR20, URZ ;  /* 0x0000001404187290 */ /* 0x020fc8000ff1e0ff */
[----:B------:R-:W-:Y:S01]  /*0570*/  ULEA.HI.X.SX32 UR25, UR4, UR21, 0x1, UP0 ;  /* 0x0000001504197291 */ /* 0x000fe200080f0eff */
[----:B--2---:R-:W-:Y:S11]  /*0580*/  @P3 BRA `(.L_x_7) ;  /* 0x0000000000183947 */ /* 0x004ff60003800000 */
[----:B------:R-:W2:Y:S01]  /*0590*/  LDS R2, [UR8+0x8] ;  /* 0x00000808ff027984 */ /* 0x000ea20008000800 */
[----:B------:R-:W3:Y:S01]  /*05a0*/  LDC.64 R6, c[0x0][0x380] ;  /* 0x0000e000ff067b82 */ /* 0x000ee20000000a00 */
[----:B------:R-:W-:Y:S02]  /*05b0*/  IMAD.MOV.U32 R3, RZ, RZ, 0x70 ;  /* 0x00000070ff037424 */ /* 0x000fe400078e00ff */
[----:B---3--:R3:W-:Y:S03]  /*05c0*/  STS.64 [UR8], R6 ;  /* 0x00000006ff007988 */ /* 0x0087e60008000a08 */
[----:B--2---:R-:W-:-:S05]  /*05d0*/  LOP3.LUT R2, R2, 0x10, R3, 0xd8, !PT ;  /* 0x0000001002027812 */ /* 0x004fca00078ed803 */
[----:B------:R3:W-:Y:S02]  /*05e0*/  STS [UR8+0x8], R2 ;  /* 0x00000802ff007988 */ /* 0x0007e40008000808 */
.L_x_7:
[----:B------:R-:W-:Y:S05]  /*05f0*/  BSYNC.RECONVERGENT B0 ;  /* 0x0000000000007941 */ /* 0x000fea0003800200 */
.L_x_6:
[----:B------:R-:W-:Y:S04]  /*0600*/  BSSY.RECONVERGENT B0, `(.L_x_8) ;  /* 0x000000a000007945 */ /* 0x000fe80003800200 */
[----:B------:R-:W-:Y:S05]  /*0610*/  @P3 BRA `(.L_x_9) ;  /* 0x0000000000203947 */ /* 0x000fea0003800000 */
[----:B---3--:R-:W2:Y:S01]  /*0620*/  LDS R2, [UR8+0x34] ;  /* 0x00003408ff027984 */ /* 0x008ea20008000800 */
[----:B------:R-:W-:Y:S02]  /*0630*/  IMAD.MOV.U32 R3, RZ, RZ, 0x3f000000 ;  /* 0x3f000000ff037424 */ /* 0x000fe400078e00ff */
[----:B------:R-:W-:Y:S01]  /*0640*/  @!P3 IMAD.MOV.U32 R5, RZ, RZ, 0x7f ;  /* 0x0000007fff05b424 */ /* 0x000fe200078e00ff */
[----:B------:R-:W3:Y:S02]  /*0650*/  @!P3 LDS R6, [UR8+0x38] ;  /* 0x00003808ff06b984 */ /* 0x000ee40008000800 */
[----:B--2---:R-:W-:Y:S02]  /*0660*/  LOP3.LUT R2, R2, 0xff000000, R3, 0xb8, !PT ;  /* 0xff00000002027812 */ /* 0x004fe400078eb803 */
[----:B---3--:R-:W-:-:S03]  /*0670*/  @!P3 LOP3.LUT R3, R6, 0xff, R5, 0xb8, !PT ;  /* 0x000000ff0603b812 */ /* 0x008fc600078eb805 */
[----:B------:R2:W-:Y:S04]  /*0680*/  STS [UR8+0x34], R2 ;  /* 0x00003402ff007988 */ /* 0x0005e80008000808 */
[----:B------:R2:W-:Y:S02]  /*0690*/  @!P3 STS [UR8+0x38], R3 ;  /* 0x00003803ff00b988 */ /* 0x0005e40008000808 */
.L_x_9:
[----:B------:R-:W-:Y:S05]  /*06a0*/  BSYNC.RECONVERGENT B0 ;  /* 0x0000000000007941 */ /* 0x000fea0003800200 */
.L_x_8:
[----:B------:R-:W-:Y:S04]  /*06b0*/  BSSY.RECONVERGENT B0, `(.L_x_10) ;  /* 0x000000e000007945 */ /* 0x000fe80003800200 */
[----:B------:R-:W-:Y:S05]  /*06c0*/  @P3 BRA `(.L_x_11) ;  /* 0x0000000000303947 */ /* 0x000fea0003800000 */
[----:B--2---:R-:W2:Y:S01]  /*06d0*/  LDS R3, [UR8+0x34] ;  /* 0x00003408ff037984 */ /* 0x004ea20008000800 */
[----:B------:R-:W4:Y:S03]  /*06e0*/  LDC.64 R8, c[0x0][0x3a8] ;  /* 0x0000ea00ff087b82 */ /* 0x000f260000000a00 */
[----:B---3--:R-:W3:Y:S01]  /*06f0*/  LDS R2, [UR8+0x1c] ;  /* 0x00001c08ff027984 */ /* 0x008ee20008000800 */
[C---:B----4-:R-:W-:Y:S01]  /*0700*/  SHF.L.U64.HI R6, R8.reuse, 0x1, R9 ;  /* 0x0000000108067819 */ /* 0x050fe20000010209 */
[----:B------:R-:W-:-:S03]  /*0710*/  IMAD.SHL.U32 R5, R8, 0x2, RZ ;  /* 0x0000000208057824 */ /* 0x000fc600078e00ff */
[--C-:B------:R-:W-:Y:S02]  /*0720*/  SHF.R.U32.HI R7, RZ, 0x4, R6.reuse ;  /* 0x00000004ff077819 */ /* 0x100fe40000011606 */
[----:B------:R-:W-:-:S05]  /*0730*/  SHF.R.U64 R5, R5, 0x4, R6 ;  /* 0x0000000405057819 */ /* 0x000fca0000001206 */
[----:B------:R4:W-:Y:S01]  /*0740*/  STS [UR8+0xc], R5 ;  /* 0x00000c05ff007988 */ /* 0x0009e20008000808 */
[----:B--2---:R-:W-:Y:S02]  /*0750*/  LOP3.LUT R3, R3, 0x7, RZ, 0xb8, !PT ;  /* 0x0000000703037812 */ /* 0x004fe400078eb8ff */
[----:B---3--:R-:W-:-:S03]  /*0760*/  LOP3.LUT R2, R2, 0xf, R7, 0xb8, !PT ;  /* 0x0000000f02027812 */ /* 0x008fc600078eb807 */
[----:B------:R4:W-:Y:S04]  /*0770*/  STS [UR8+0x34], R3 ;  /* 0x00003403ff007988 */ /* 0x0009e80008000808 */
[----:B------:R4:W-:Y:S02]  /*0780*/  STS [UR8+0x1c], R2 ;  /* 0x00001c02ff007988 */ /* 0x0009e40008000808 */
.L_x_11:
[----:B------:R-:W-:Y:S05]  /*0790*/  BSYNC.RECONVERGENT B0 ;  /* 0x0000000000007941 */ /* 0x000fea0003800200 */
.L_x_10:
[----:B------:R-:W-:Y:S04]  /*07a0*/  BSSY.RECONVERGENT B1, `(.L_x_12) ;  /* 0x000001a000017945 */ /* 0x000fe80003800200 */
[----:B------:R-:W-:Y:S04]  /*07b0*/  BSSY.RELIABLE B0, `(.L_x_13) ;  /* 0x0000015000007945 */ /* 0x000fe80003800100 */
[----:B------:R-:W-:Y:S05]  /*07c0*/  @P3 BRA `(.L_x_14) ;  /* 0x0000000000203947 */ /* 0x000fea0003800000 */
[----:B--234-:R-:W2:Y:S02]  /*07d0*/  LDS R2, [UR8+0x34] ;  /* 0x00003408ff027984 */ /* 0x01cea40008000800 */
[----:B--2---:R-:W-:-:S05]  /*07e0*/  LOP3.LUT R2, R2, 0x38, RZ, 0xb8, !PT ;  /* 0x0000003802027812 */ /* 0x004fca00078eb8ff */
[----:B------:R2:W-:Y:S01]  /*07f0*/  STS [UR8+0x34], R2 ;  /* 0x00003402ff007988 */ /* 0x0005e20008000808 */
[----:B------:R-:W-:Y:S05]  /*0800*/  @P3 BRA `(.L_x_15) ;  /* 0x0000000000203947 */ /* 0x000fea0003800000 */
[----:B--2---:R-:W2:Y:S01]  /*0810*/  LDS R2, [UR8+0x8] ;  /* 0x00000808ff027984 */ /* 0x004ea20008000800 */
[----:B------:R-:W-:-:S05]  /*0820*/  IMAD.MOV.U32 R3, RZ, RZ, 0x780 ;  /* 0x00000780ff037424 */ /* 0x000fca00078e00ff */
[----:B--2---:R-:W-:-:S05]  /*0830*/  LOP3.LUT R2, R2, 0x500, R3, 0xd8, !PT ;  /* 0x0000050002027812 */ /* 0x004fca00078ed803 */
[----:B------:R5:W-:Y:S02]  /*0840*/  STS [UR8+0x8], R2 ;  /* 0x00000802ff007988 */ /* 0x000be40008000808 */
.L_x_14:
[----:B------:R-:W-:Y:S05]  /*0850*/  @P3 BRA `(.L_x_16) ;  /* 0x0000000000283947 */ /* 0x000fea0003800000 */
[----:B--2345:R-:W2:Y:S02]  /*0860*/  LDS R2, [UR8+0x8] ;  /* 0x00000808ff027984 */ /* 0x03cea40008000800 */
[----:B--2---:R-:W-:-:S05]  /*0870*/  LOP3.LUT R2, R2, 0x1800, RZ, 0xb8, !PT ;  /* 0x0000180002027812 */ /* 0x004fca00078eb8ff */
[----:B------:R3:W-:Y:S02]  /*0880*/  STS [UR8+0x8], R2 ;  /* 0x00000802ff007988 */ /* 0x0007e40008000808 */
.L_x_15:
[----:B------:R-:W-:Y:S05]  /*0890*/  @P3 BREAK.RELIABLE B0 ;  /* 0x0000000000003942 */ /* 0x000fea0003800100 */
[----:B------:R-:W-:Y:S05]  /*08a0*/  @P3 BRA `(.L_x_17) ;  /* 0x0000000000243947 */ /* 0x000fea0003800000 */
[----:B------:R-:W4:Y:S01]  /*08b0*/  LDS R3, [UR8+0x8] ;  /* 0x00000808ff037984 */ /* 0x000f220008000800 */
[----:B--23--:R-:W-:-:S05]  /*08c0*/  IMAD.MOV.U32 R2, RZ, RZ, 0x6000 ;  /* 0x00006000ff027424 */ /* 0x00cfca00078e00ff */
[----:B----4-:R-:W-:-:S04]  /*08d0*/  LOP3.LUT R2, R3, 0x6000, R2, 0xd8, !PT ;  /* 0x0000600003027812 */ /* 0x010fc800078ed802 */
[----:B------:R-:W-:-:S05]  /*08e0*/  LOP3.LUT R2, R2, 0x400000, RZ, 0xb8, !PT ;  /* 0x0040000002027812 */ /* 0x000fca00078eb8ff */
[----:B------:R2:W-:Y:S02]  /*08f0*/  STS [UR8+0x8], R2 ;  /* 0x00000802ff007988 */ /* 0x0005e40008000808 */
.L_x_16:
[----:B------:R-:W-:Y:S05]  /*0900*/  BSYNC.RELIABLE B0 ;  /* 0x0000000000007941 */ /* 0x000fea0003800100 */
.L_x_13:
[----:B--2345:R-:W2:Y:S02]  /*0910*/  @!P3 LDS R2, [UR8+0x8] ;  /* 0x00000808ff02b984 */ /* 0x03cea40008000800 */
[----:B--2---:R-:W-:-:S05]  /*0920*/  @!P3 LOP3.LUT R2, R2, 0x8000, RZ, 0xb8, !PT ;  /* 0x000080000202b812 */ /* 0x004fca00078eb8ff */
[----:B------:R4:W-:Y:S02]  /*0930*/  @!P3 STS [UR8+0x8], R2 ;  /* 0x00000802ff00b988 */ /* 0x0009e40008000808 */
.L_x_17:
[----:B------:R-:W-:Y:S05]  /*0940*/  BSYNC.RECONVERGENT B1 ;  /* 0x0000000000017941 */ /* 0x000fea0003800200 */
.L_x_12:
[----:B------:R-:W-:Y:S05]  /*0950*/  WARPSYNC.ALL ;  /* 0x0000000000007948 */ /* 0x000fea0003800000 */
[----:B------:R-:W-:Y:S01]  /*0960*/  NOP ;  /* 0x0000000000007918 */ /* 0x000fe20000000000 */
[----:B------:R-:W-:Y:S05]  /*0970*/  @P0 BRA `(.L_x_18) ;  /* 0x0000000000300947 */ /* 0x000fea0003800000 */
[----:B--234-:R-:W2:Y:S01]  /*0980*/  S2R R2, SR_LANEID ;  /* 0x0000000000027919 */ /* 0x01cea20000000000 */
[----:B------:R-:W-:Y:S05]  /*0990*/  WARPSYNC.ALL ;  /* 0x0000000000007948 */ /* 0x000fea0003800000 */
[----:B------:R-:W-:Y:S01]  /*09a0*/  NOP ;  /* 0x0000000000007918 */ /* 0x000fe20000000000 */
[----:B--2---:R-:W-:-:S05]  /*09b0*/  IMAD.SHL.U32 R5, R2, 0x4, RZ ;  /* 0x0000000402057824 */ /* 0x004fca00078e00ff */
[----:B------:R-:W2:Y:S01]  /*09c0*/  LDS R7, [R5+UR8] ;  /* 0x0000000805077984 */ /* 0x000ea20008000800 */
[----:B------:R-:W-:-:S05]  /*09d0*/  IADD3 R2, P1, PT, R5, UR24, RZ ;  /* 0x0000001805027c10 */ /* 0x000fca000ff3e0ff */
[----:B------:R-:W-:-:S05]  /*09e0*/  IMAD.X R3, RZ, RZ, UR25, P1 ;  /* 0x00000019ff037e24 */ /* 0x000fca00088e06ff */
[----:B--2---:R5:W2:Y:S01]  /*09f0*/  ATOMG.E.EXCH.STRONG.GPU PT, RZ, [R2], R7 ;  /* 0x0000000702ff73a8 */ /* 0x004aa200041ee100 */
[----:B------:R-:W-:-:S04]  /*0a00*/  DEPBAR {5,4,3,2,1,0} ;  /* 0x0000003f0000791a */ /* 0x000fc80000000000 */
[----:B------:R-:W3:Y:S02]  /*0a10*/  CCTL.E.C.LDCU.IV.DEEP [UR24] ;  /* 0x0000000018007540 */ /* 0x000ee40009c08000 */
[----:B---3--:R5:W-:Y:S01]  /*0a20*/  UTMACCTL.IV [UR24] ;  /* 0x00000000180079b9 */ /* 0x008be20008000000 */
[----:B------:R-:W-:Y:S01]  /*0a30*/  NOP ;  /* 0x0000000000007918 */ /* 0x000fe20000000000 */
.L_x_18:
[----:B------:R-:W-:Y:S05]  /*0a40*/  @P0 BRA `(.L_x_19) ;  /* 0x00000000000c0947 */ /* 0x000fea0003800000 */
[----:B------:R0:W-:Y:S01]  /*0a50*/  UTMACMDFLUSH ;  /* 0x00000000000079b7 */ /* 0x0001e20000000000 */
[----:B------:R-:W-:Y:S05]  /*0a60*/  @P0 BRA `(.L_x_19) ;  /* 0x0000000000040947 */ /* 0x000fea0003800000 */
[----:B------:R-:W-:-:S04]  /*0a70*/  DEPBAR.LE SB0, 0x0 ;  /* 0x000080000000791a */ /* 0x000fc80000000000 */
.L_x_19:
[----:B------:R-:W-:Y:S05]  /*0a80*/  WARPSYNC.ALL ;  /* 0x0000000000007948 */ /* 0x000fea0003800000 */
[----:B------:R-:W-:Y:S01]  /*0a90*/  NOP ;  /* 0x0000000000007918 */ /* 0x000fe20000000000 */
[----:B--2---:R-:W-:Y:S06]  /*0aa0*/  BAR.SYNC.DEFER_BLOCKING 0x0 ;  /* 0x0000000000007b1d */ /* 0x004fec0000010000 */
[----:B------:R-:W-:Y:S02]  /*0ab0*/  BSSY.RECONVERGENT B1, `(.L_x_20) ;  /* 0x000000b000017945 */ /* 0x000fe40003800200 */
[----:B------:R-:W-:Y:S06]  /*0ac0*/  BAR.SYNC.DEFER_BLOCKING 0x0 ;  /* 0x0000000000007b1d */ /* 0x000fec0000010000 */
[----:B------:R2:W-:Y:S01]  /*0ad0*/  @!P0 STS [R11], RZ ;  /* 0x000000ff0b008388 */ /* 0x0005e20000000800 */
[----:B------:R-:W-:Y:S01]  /*0ae0*/  NOP ;  /* 0x0000000000007918 */ /* 0x000fe20000000000 */
[----:B------:R-:W-:Y:S05]  /*0af0*/  @P3 BRA `(.L_x_21) ;  /* 0x0000000000183947 */ /* 0x000fea0003800000 */
[----:B---345:R-:W3:Y:S01]  /*0b00*/  LDS R2, [UR8+0x8] ;  /* 0x00000808ff027984 */ /* 0x038ee20008000800 */
[----:B------:R-:W4:Y:S01]  /*0b10*/  LDC.64 R6, c[0x0][0x388] ;  /* 0x0000e200ff067b82 */ /* 0x000f220000000a00 */
[----:B------:R-:W-:Y:S02]  /*0b20*/  IMAD.MOV.U32 R3, RZ, RZ, 0x70 ;  /* 0x00000070ff037424 */ /* 0x000fe400078e00ff */
[----:B----4-:R4:W-:Y:S03]  /*0b30*/  STS.64 [UR8], R6 ;  /* 0x00000006ff007988 */ /* 0x0109e60008000a08 */
[----:B---3--:R-:W-:-:S05]  /*0b40*/  LOP3.LUT R2, R2, 0x10, R3, 0xd8, !PT ;  /* 0x0000001002027812 */ /* 0x008fca00078ed803 */
[----:B------:R4:W-:Y:S02]  /*0b50*/  STS [UR8+0x8], R2 ;  /* 0x00000802ff007988 */ /* 0x0009e40008000808 */
.L_x_21:
[----:B-----5:R-:W-:Y:S05]  /*0b60*/  BSYNC.RECONVERGENT B1 ;  /* 0x0000000000017941 */ /* 0x020fea0003800200 */
.L_x_20:
[----:B------:R-:W-:Y:S04]  /*0b70*/  BSSY.RECONVERGENT B2, `(.L_x_22) ;  /* 0x000000f000027945 */ /* 0x000fe80003800200 */
[----:B------:R-:W-:Y:S04]  /*0b80*/  BSSY.RELIABLE B1, `(.L_x_23) ;  /* 0x000000c000017945 */ /* 0x000fe80003800100 */
[----:B------:R-:W-:Y:S05]  /*0b90*/  @P3 BRA `(.L_x_24) ;  /* 0x0000000000283947 */ /* 0x000fea0003800000 */
[----:B---34-:R-:W3:Y:S01]  /*0ba0*/  LDS R2, [UR8+0x34] ;  /* 0x00003408ff027984 */ /* 0x018ee20008000800 */
[----:B------:R-:W-:Y:S01]  /*0bb0*/  IMAD.MOV.U32 R3, RZ, RZ, 0x3f000000 ;  /* 0x3f000000ff037424 */ /* 0x000fe200078e00ff */
[----:B------:R-:W-:Y:S05]  /*0bc0*/  @P3 BREAK.RELIABLE B1 ;  /* 0x0000000000013942 */ /* 0x000fea0003800100 */
[----:B---3--:R-:W-:-:S05]  /*0bd0*/  LOP3.LUT R2, R2, 0xff000000, R3, 0xb8, !PT ;  /* 0xff00000002027812 */ /* 0x008fca00078eb803 */
[----:B------:R3:W-:Y:S01]  /*0be0*/  STS [UR8+0x34], R2 ;  /* 0x00003402ff007988 */ /* 0x0007e20008000808 */
[----:B------:R-:W-:Y:S05]  /*0bf0*/  @P3 BRA `(.L_x_25) ;  /* 0x0000000000183947 */ /* 0x000fea0003800000 */
[----:B---3--:R-:W3:Y:S01]  /*0c00*/  LDS R2, [UR8+0x38] ;  /* 0x00003808ff027984 */ /* 0x008ee20008000800 */
[----:B------:R-:W-:-:S05]  /*0c10*/  IMAD.MOV.U32 R3, RZ, RZ, 0x7f ;  /* 0x0000007fff037424 */ /* 0x000fca00078e00ff */
[----:B---3--:R-:W-:-:S05]  /*0c20*/  LOP3.LUT R2, R2, 0xff, R3, 0xb8, !PT ;  /* 0x000000ff02027812 */ /* 0x008fca00078eb803 */
[----:B------:R5:W-:Y:S02]  /*0c30*/  STS [UR8+0x38], R2 ;  /* 0x00003802ff007988 */ /* 0x000be40008000808 */
.L_x_24:
[----:B------:R-:W-:Y:S05]  /*0c40*/  BSYNC.RELIABLE B1 ;  /* 0x0000000000017941 */ /* 0x000fea0003800100 */
.L_x_23:
[----:B------:R2:W-:Y:S02]  /*0c50*/  @!P3 STS [UR8+0x20], R12 ;  /* 0x0000200cff00b988 */ /* 0x0005e40008000808 */
.L_x_25:
[----:B------:R-:W-:Y:S05]  /*0c60*/  BSYNC.RECONVERGENT B2 ;  /* 0x0000000000027941 */ /* 0x000fea0003800200 */
.L_x_22:
[----:B------:R-:W-:Y:S05]  /*0c70*/  WARPSYNC.ALL ;  /* 0x0000000000007948 */ /* 0x000fea0003800000 */
[----:B------:R-:W-:Y:S01]  /*0c80*/  NOP ;  /* 0x0000000000007918 */ /* 0x000fe20000000000 */
[----:B------:R-:W2:Y:S01]  /*0c90*/  LDC R5, c[0x0][0x39c] ;  /* 0x0000e700ff057b82 */ /* 0x000ea20000000800 */
[----:B------:R-:W-:Y:S01]  /*0ca0*/  BSSY.RECONVERGENT B2, `(.L_x_26) ;  /* 0x0000010000027945 */ /* 0x000fe20003800200 */
[----:B--2---:R-:W-:-:S05]  /*0cb0*/  VIADD R5, R5, 0xffffffff ;  /* 0xffffffff05057836 */ /* 0x004fca0000000000 */
[----:B------:R2:W-:Y:S01]  /*0cc0*/  @!P3 STS [UR8+0x24], R5 ;  /* 0x00002405ff00b988 */ /* 0x0005e20008000808 */
[----:B------:R-:W-:Y:S05]  /*0cd0*/  @P3 BRA `(.L_x_27) ;  /* 0x0000000000303947 */ /* 0x000fea0003800000 */
[----:B------:R-:W2:Y:S01]  /*0ce0*/  LDS R3, [UR8+0x34] ;  /* 0x00003408ff037984 */ /* 0x000ea20008000800 */
[----:B----4-:R-:W4:Y:S03]  /*0cf0*/  LDC.64 R6, c[0x0][0x3b0] ;  /* 0x0000ec00ff067b82 */ /* 0x010f260000000a00 */
[----:B---3-5:R-:W3:Y:S01]  /*0d00*/  LDS R2, [UR8+0x1c] ;  /* 0x00001c08ff027984 */ /* 0x028ee20008000800 */
        /* <DEDUP_REMOVED lines=9> */
.L_x_27:
[----:B------:R-:W-:Y:S05]  /*0da0*/  BSYNC.RECONVERGENT B2 ;  /* 0x0000000000027941 */ /* 0x000fea0003800200 */
.L_x_26:
[----:B------:R-:W-:Y:S04]  /*0db0*/  BSSY.RECONVERGENT B3, `(.L_x_28) ;  /* 0x000001a000037945 */ /* 0x000fe80003800200 */
[----:B------:R-:W-:Y:S04]  /*0dc0*/  BSSY.RELIABLE B2, `(.L_x_29) ;  /* 0x0000015000027945 */ /* 0x000fe80003800100 */
[----:B------:R-:W-:Y:S05]  /*0dd0*/  @P3 BRA `(.L_x_30) ;  /* 0x0000000000203947 */ /* 0x000fea0003800000 */
[----:B---345:R-:W3:Y:S02]  /*0de0*/  LDS R2, [UR8+0x34] ;  /* 0x00003408ff027984 */ /* 0x038ee40008000800 */
[----:B---3--:R-:W-:-:S05]  /*0df0*/  LOP3.LUT R2, R2, 0x38, RZ, 0xb8, !PT ;  /* 0x0000003802027812 */ /* 0x008fca00078eb8ff */
[----:B------:R3:W-:Y:S01]  /*0e00*/  STS [UR8+0x34], R2 ;  /* 0x00003402ff007988 */ /* 0x0007e20008000808 */
[----:B------:R-:W-:Y:S05]  /*0e10*/  @P3 BRA `(.L_x_31) ;  /* 0x0000000000203947 */ /* 0x000fea0003800000 */
[----:B---3--:R-:W3:Y:S01]  /*0e20*/  LDS R2, [UR8+0x8] ;  /* 0x00000808ff027984 */ /* 0x008ee20008000800 */
[----:B------:R-:W-:-:S05]  /*0e30*/  IMAD.MOV.U32 R3, RZ, RZ, 0x780 ;  /* 0x00000780ff037424 */ /* 0x000fca00078e00ff */
[----:B---3--:R-:W-:-:S05]  /*0e40*/  LOP3.LUT R2, R2, 0x500, R3, 0xd8, !PT ;  /* 0x0000050002027812 */ /* 0x008fca00078ed803 */
[----:B------:R3:W-:Y:S02]  /*0e50*/  STS [UR8+0x8], R2 ;  /* 0x00000802ff007988 */ /* 0x0007e40008000808 */
.L_x_30:
[----:B------:R-:W-:Y:S05]  /*0e60*/  @P3 BRA `(.L_x_32) ;  /* 0x0000000000283947 */ /* 0x000fea0003800000 */
[----:B---345:R-:W3:Y:S02]  /*0e70*/  LDS R2, [UR8+0x8] ;  /* 0x00000808ff027984 */ /* 0x038ee40008000800 */
[----:B---3--:R-:W-:-:S05]  /*0e80*/  LOP3.LUT R2, R2, 0x1800, RZ, 0xb8, !PT ;  /* 0x0000180002027812 */ /* 0x008fca00078eb8ff */
[----:B------:R4:W-:Y:S02]  /*0e90*/  STS [UR8+0x8], R2 ;  /* 0x00000802ff007988 */ /* 0x0009e40008000808 */
.L_x_31:
[----:B------:R-:W-:Y:S05]  /*0ea0*/  @P3 BREAK.RELIABLE B2 ;  /* 0x0000000000023942 */ /* 0x000fea0003800100 */
[----:B------:R-:W-:Y:S05]  /*0eb0*/  @P3 BRA `(.L_x_33) ;  /* 0x0000000000243947 */ /* 0x000fea0003800000 */
[----:B---34-:R-:W3:Y:S01]  /*0ec0*/  LDS R2, [UR8+0x8] ;  /* 0x00000808ff027984 */ /* 0x018ee20008000800 */
[----:B------:R-:W-:-:S05]  /*0ed0*/  IMAD.MOV.U32 R3, RZ, RZ, 0x6000 ;  /* 0x00006000ff037424 */ /* 0x000fca00078e00ff */
[----:B---3--:R-:W-:-:S04]  /*0ee0*/  LOP3.LUT R2, R2, 0x6000, R3, 0xd8, !PT ;  /* 0x0000600002027812 */ /* 0x008fc800078ed803 */
[----:B------:R-:W-:-:S05]  /*0ef0*/  LOP3.LUT R2, R2, 0x400000, RZ, 0xb8, !PT ;  /* 0x0040000002027812 */ /* 0x000fca00078eb8ff */
[----:B------:R3:W-:Y:S02]  /*0f00*/  STS [UR8+0x8], R2 ;  /* 0x00000802ff007988 */ /* 0x0007e40008000808 */
.L_x_32:
[----:B------:R-:W-:Y:S05]  /*0f10*/  BSYNC.RELIABLE B2 ;  /* 0x0000000000027941 */ /* 0x000fea0003800100 */
.L_x_29:
[----:B---345:R-:W3:Y:S02]  /*0f20*/  @!P3 LDS R2, [UR8+0x8] ;  /* 0x00000808ff02b984 */ /* 0x038ee40008000800 */
[----:B---3--:R-:W-:-:S05]  /*0f30*/  @!P3 LOP3.LUT R2, R2, 0x8000, RZ, 0xb8, !PT ;  /* 0x000080000202b812 */ /* 0x008fca00078eb8ff */
[----:B------:R5:W-:Y:S02]  /*0f40*/  @!P3 STS [UR8+0x8], R2 ;  /* 0x00000802ff00b988 */ /* 0x000be40008000808 */
.L_x_33:
[----:B------:R-:W-:Y:S05]  /*0f50*/  BSYNC.RECONVERGENT B3 ;  /* 0x0000000000037941 */ /* 0x000fea0003800200 */
.L_x_28:
[----:B------:R-:W-:Y:S05]  /*0f60*/  WARPSYNC.ALL ;  /* 0x0000000000007948 */ /* 0x000fea0003800000 */
[----:B------:R-:W-:Y:S01]  /*0f70*/  NOP ;  /* 0x0000000000007918 */ /* 0x000fe20000000000 */
[----:B------:R-:W-:-:S04]  /*0f80*/  UIADD3 UR5, UPT, UPT, UR4, 0x80, URZ ;  /* 0x0000008004057890 */ /* 0x000fc8000fffe0ff */
[----:B------:R-:W-:-:S04]  /*0f90*/  UIADD3 UR26, UP0, UPT, UR5, UR20, URZ ;  /* 0x00000014051a7290 */ /* 0x000fc8000ff1e0ff */
[----:B------:R-:W-:Y:S01]  /*0fa0*/  ULEA.HI.X.SX32 UR27, UR5, UR21, 0x1, UP0 ;  /* 0x00000015051b7291 */ /* 0x000fe200080f0eff */
[----:B------:R-:W-:Y:S11]  /*0fb0*/  @P0 BRA `(.L_x_34) ;  /* 0x0000000000300947 */ /* 0x000ff60003800000 */
[----:B---345:R-:W3:Y:S01]  /*0fc0*/  S2R R2, SR_LANEID ;  /* 0x0000000000027919 */ /* 0x038ee20000000000 */
[----:B------:R-:W-:Y:S05]  /*0fd0*/  WARPSYNC.ALL ;  /* 0x0000000000007948 */ /* 0x000fea0003800000 */
[----:B------:R-:W-:Y:S01]  /*0fe0*/  NOP ;  /* 0x0000000000007918 */ /* 0x000fe20000000000 */
[----:B---3--:R-:W-:-:S05]  /*0ff0*/  IMAD.SHL.U32 R6, R2, 0x4, RZ ;  /* 0x0000000402067824 */ /* 0x008fca00078e00ff */
[----:B------:R-:W3:Y:S01]  /*1000*/  LDS R7, [R6+UR8] ;  /* 0x0000000806077984 */ /* 0x000ee20008000800 */
[----:B------:R-:W-:-:S05]  /*1010*/  IADD3 R2, P1, PT, R6, UR26, RZ ;  /* 0x0000001a06027c10 */ /* 0x000fca000ff3e0ff */
[----:B------:R-:W-:-:S05]  /*1020*/  IMAD.X R3, RZ, RZ, UR27, P1 ;  /* 0x0000001bff037e24 */ /* 0x000fca00088e06ff */
[----:B---3--:R3:W4:Y:S01]  /*1030*/  ATOMG.E.EXCH.STRONG.GPU PT, RZ, [R2], R7 ;  /* 0x0000000702ff73a8 */ /* 0x00872200041ee100 */
[----:B------:R-:W-:-:S04]  /*1040*/  DEPBAR {5,4,3,2,1,0} ;  /* 0x0000003f0000791a */ /* 0x000fc80000000000 */
[----:B------:R-:W5:Y:S02]  /*1050*/  CCTL.E.C.LDCU.IV.DEEP [UR26] ;  /* 0x000000001a007540 */ /* 0x000f640009c08000 */
[----:B-----5:R3:W-:Y:S01]  /*1060*/  UTMACCTL.IV [UR26] ;  /* 0x000000001a0079b9 */ /* 0x0207e20008000000 */
[----:B------:R-:W-:Y:S01]  /*1070*/  NOP ;  /* 0x0000000000007918 */ /* 0x000fe20000000000 */
.L_x_34:
[----:B------:R-:W-:Y:S05]  /*1080*/  @P0 BRA `(.L_x_35) ;  /* 0x00000000000c0947 */ /* 0x000fea0003800000 */
[----:B------:R0:W-:Y:S01]  /*1090*/  UTMACMDFLUSH ;  /* 0x00000000000079b7 */ /* 0x0001e20000000000 */
[----:B------:R-:W-:Y:S05]  /*10a0*/  @P0 BRA `(.L_x_35) ;  /* 0x0000000000040947 */ /* 0x000fea0003800000 */
[----:B------:R-:W-:-:S04]  /*10b0*/  DEPBAR.LE SB0, 0x0 ;  /* 0x000080000000791a */ /* 0x000fc80000000000 */
.L_x_35:
[----:B------:R-:W-:Y:S05]  /*10c0*/  WARPSYNC.ALL ;  /* 0x0000000000007948 */ /* 0x000fea0003800000 */
[----:B------:R-:W-:Y:S01]  /*10d0*/  NOP ;  /* 0x0000000000007918 */ /* 0x000fe20000000000 */
[----:B----4-:R-:W-:Y:S06]  /*10e0*/  BAR.SYNC.DEFER_BLOCKING 0x0 ;  /* 0x0000000000007b1d */ /* 0x010fec0000010000 */
[----:B------:R-:W-:Y:S02]  /*10f0*/  BSSY.RECONVERGENT B3, `(.L_x_36) ;  /* 0x000000b000037945 */ /* 0x000fe40003800200 */
[----:B------:R-:W-:Y:S06]  /*1100*/  BAR.SYNC.DEFER_BLOCKING 0x0 ;  /* 0x0000000000007b1d */ /* 0x000fec0000010000 */
[----:B------:R4:W-:Y:S01]  /*1110*/  @!P0 STS [R11], RZ ;  /* 0x000000ff0b008388 */ /* 0x0009e20000000800 */
[----:B------:R-:W-:Y:S01]  /*1120*/  NOP ;  /* 0x0000000000007918 */ /* 0x000fe20000000000 */
[----:B------:R-:W-:Y:S05]  /*1130*/  @P3 BRA `(.L_x_37) ;  /* 0x0000000000183947 */ /* 0x000fea0003800000 */
[----:B---3-5:R-:W3:Y:S01]  /*1140*/  LDS R2, [UR8+0x8] ;  /* 0x00000808ff027984 */ /* 0x028ee20008000800 */
[----:B------:R-:W5:Y:S01]  /*1150*/  LDC.64 R6, c[0x0][0x390] ;  /* 0x0000e400ff067b82 */ /* 0x000f620000000a00 */
[----:B------:R-:W-:Y:S02]  /*1160*/  IMAD.MOV.U32 R3, RZ, RZ, 0x70 ;  /* 0x00000070ff037424 */ /* 0x000fe400078e00ff */
[----:B-----5:R5:W-:Y:S03]  /*1170*/  STS.64 [UR8], R6 ;  /* 0x00000006ff007988 */ /* 0x020be60008000a08 */
[----:B---3--:R-:W-:-:S05]  /*1180*/  LOP3.LUT R2, R2, 0x10, R3, 0xd8, !PT ;  /* 0x0000001002027812 */ /* 0x008fca00078ed803 */
[----:B------:R5:W-:Y:S02]  /*1190*/  STS [UR8+0x8], R2 ;  /* 0x00000802ff007988 */ /* 0x000be40008000808 */
.L_x_37:
[----:B---3--:R-:W-:Y:S05]  /*11a0*/  BSYNC.RECONVERGENT B3 ;  /* 0x0000000000037941 */ /* 0x008fea0003800200 */
.L_x_36:
[----:B------:R-:W-:Y:S04]  /*11b0*/  BSSY.RECONVERGENT B4, `(.L_x_38) ;  /* 0x0000011000047945 */ /* 0x000fe80003800200 */
[----:B------:R-:W-:Y:S04]  /*11c0*/  BSSY.RELIABLE B3, `(.L_x_39) ;  /* 0x000000e000037945 */ /* 0x000fe80003800100 */
[----:B------:R-:W-:Y:S05]  /*11d0*/  @P3 BRA `(.L_x_40) ;  /* 0x0000000000243947 */ /* 0x000fea0003800000 */
[----:B-----5:R-:W3:Y:S01]  /*11e0*/  LDS R2, [UR8+0x34] ;  /* 0x00003408ff027984 */ /* 0x020ee20008000800 */
[----:B------:R-:W-:-:S05]  /*11f0*/  IMAD.MOV.U32 R3, RZ, RZ, 0x3f000000 ;  /* 0x3f000000ff037424 */ /* 0x000fca00078e00ff */
[----:B---3--:R-:W-:-:S05]  /*1200*/  LOP3.LUT R2, R2, 0xff000000, R3, 0xb8, !PT ;  /* 0xff00000002027812 */ /* 0x008fca00078eb803 */
[----:B------:R3:W-:Y:S01]  /*1210*/  STS [UR8+0x34], R2 ;  /* 0x00003402ff007988 */ /* 0x0007e20008000808 */
[----:B------:R-:W-:Y:S05]  /*1220*/  @P3 BRA `(.L_x_41) ;  /* 0x00000000001c3947 */ /* 0x000fea0003800000 */
[----:B---3--:R-:W3:Y:S01]  /*1230*/  LDS R2, [UR8+0x38] ;  /* 0x00003808ff027984 */ /* 0x008ee20008000800 */
[----:B------:R-:W-:-:S05]  /*1240*/  IMAD.MOV.U32 R3, RZ, RZ, 0x7f ;  /* 0x0000007fff037424 */ /* 0x000fca00078e00ff */
[----:B---3--:R-:W-:-:S05]  /*1250*/  LOP3.LUT R2, R2, 0xff, R3, 0xb8, !PT ;  /* 0x000000ff02027812 */ /* 0x008fca00078eb803 */
[----:B------:R3:W-:Y:S02]  /*1260*/  STS [UR8+0x38], R2 ;  /* 0x00003802ff007988 */ /* 0x0007e40008000808 */
.L_x_40:
[----:B------:R-:W-:Y:S05]  /*1270*/  @P3 BREAK.RELIABLE B3 ;  /* 0x0000000000033942 */ /* 0x000fea0003800100 */
[----:B------:R-:W-:Y:S05]  /*1280*/  @P3 BRA `(.L_x_42) ;  /* 0x00000000000c3947 */ /* 0x000fea0003800000 */
[----:B------:R2:W-:Y:S02]  /*1290*/  STS [UR8+0x20], R5 ;  /* 0x00002005ff007988 */ /* 0x0005e40008000808 */
.L_x_41:
[----:B------:R-:W-:Y:S05]  /*12a0*/  BSYNC.RELIABLE B3 ;  /* 0x0000000000037941 */ /* 0x000fea0003800100 */
.L_x_39:
[----:B------:R2:W-:Y:S02]  /*12b0*/  @!P3 STS [UR8+0x24], R4 ;  /* 0x00002404ff00b988 */ /* 0x0005e40008000808 */
.L_x_42:
[----:B------:R-:W-:Y:S05]  /*12c0*/  BSYNC.RECONVERGENT B4 ;  /* 0x0000000000047941 */ /* 0x000fea0003800200 */
.L_x_38:
[----:B------:R-:W-:Y:S05]  /*12d0*/  WARPSYNC.ALL ;  /* 0x0000000000007948 */ /* 0x000fea0003800000 */
[----:B------:R-:W-:Y:S01]  /*12e0*/  NOP ;  /* 0x0000000000007918 */ /* 0x000fe20000000000 */
[----:B------:R-:W-:Y:S04]  /*12f0*/  BSSY.RECONVERGENT B4, `(.L_x_43) ;  /* 0x000000e000047945 */ /* 0x000fe80003800200 */
[----:B------:R-:W-:Y:S05]  /*1300*/  @P3 BRA `(.L_x_44) ;  /* 0x0000000000303947 */ /* 0x000fea0003800000 */
[----:B------:R-:W2:Y:S02]  /*1310*/  LDS R3, [UR8+0x34] ;  /* 0x00003408ff037984 */ /* 0x000ea40008000800 */
[----:B--2---:R-:W2:Y:S02]  /*1320*/  LDC.64 R4, c[0x0][0x3b8] ;  /* 0x0000ee00ff047b82 */ /* 0x004ea40000000a00 */
[----:B---3-5:R-:W3:Y:S01]  /*1330*/  LDS R2, [UR8+0x1c] ;  /* 0x00001c08ff027984 */ /* 0x028ee20008000800 */
[C---:B--2---:R-:W-:Y:S01]  /*1340*/  SHF.L.U64.HI R5, R4.reuse, 0x1, R5 ;  /* 0x0000000104057819 */ /* 0x044fe20000010205 */
[----:B------:R-:W-:-:S03]  /*1350*/  IMAD.SHL.U32 R4, R4, 0x2, RZ ;  /* 0x0000000204047824 */ /* 0x000fc600078e00ff */
[--C-:B------:R-:W-:Y:S02]  /*1360*/  SHF.R.U32.HI R7, RZ, 0x4, R5.reuse ;  /* 0x00000004ff077819 */ /* 0x100fe40000011605 */
[----:B------:R-:W-:-:S05]  /*1370*/  SHF.R.U64 R4, R4, 0x4, R5 ;  /* 0x0000000404047819 */ /* 0x000fca0000001205 */
[----:B------:R2:W-:Y:S01]  /*1380*/  STS [UR8+0xc], R4 ;  /* 0x00000c04ff007988 */ /* 0x0005e20008000808 */
[----:B------:R-:W-:Y:S02]  /*1390*/  LOP3.LUT R3, R3, 0x7, RZ, 0xb8, !PT ;  /* 0x0000000703037812 */ /* 0x000fe400078eb8ff */
[----:B---3--:R-:W-:-:S03]  /*13a0*/  LOP3.LUT R2, R2, 0xf, R7, 0xb8, !PT ;  /* 0x0000000f02027812 */ /* 0x008fc600078eb807 */
[----:B------:R2:W-:Y:S04]  /*13b0*/  STS [UR8+0x34], R3 ;  /* 0x00003403ff007988 */ /* 0x0005e80008000808 */
[----:B------:R2:W-:Y:S02]  /*13c0*/  STS [UR8+0x1c], R2 ;  /* 0x00001c02ff007988 */ /* 0x0005e40008000808 */
.L_x_44:
[----:B------:R-:W-:Y:S05]  /*13d0*/  BSYNC.RECONVERGENT B4 ;  /* 0x0000000000047941 */ /* 0x000fea0003800200 */
.L_x_43:
[----:B------:R-:W-:Y:S04]  /*13e0*/  BSSY.RECONVERGENT B5, `(.L_x_45) ;  /* 0x000001a000057945 */ /* 0x000fe80003800200 */
[----:B------:R-:W-:Y:S04]  /*13f0*/  BSSY.RELIABLE B4, `(.L_x_46) ;  /* 0x0000015000047945 */ /* 0x000fe80003800100 */
[----:B------:R-:W-:Y:S05]  /*1400*/  @P3 BRA `(.L_x_47) ;  /* 0x0000000000203947 */ /* 0x000fea0003800000 */
[----:B--23-5:R-:W2:Y:S02]  /*1410*/  LDS R2, [UR8+0x34] ;  /* 0x00003408ff027984 */ /* 0x02cea40008000800 */
[----:B--2---:R-:W-:-:S05]  /*1420*/  LOP3.LUT R2, R2, 0x38, RZ, 0xb8, !PT ;  /* 0x0000003802027812 */ /* 0x004fca00078eb8ff */
[----:B------:R2:W-:Y:S01]  /*1430*/  STS [UR8+0x34], R2 ;  /* 0x00003402ff007988 */ /* 0x0005e20008000808 */
[----:B------:R-:W-:Y:S05]  /*1440*/  @P3 BRA `(.L_x_48) ;  /* 0x0000000000203947 */ /* 0x000fea0003800000 */
[----:B--2---:R-:W2:Y:S01]  /*1450*/  LDS R2, [UR8+0x8] ;  /* 0x00000808ff027984 */ /* 0x004ea20008000800 */
[----:B------:R-:W-:-:S05]  /*1460*/  IMAD.MOV.U32 R3, RZ, RZ, 0x780 ;  /* 0x00000780ff037424 */ /* 0x000fca00078e00ff */
[----:B--2---:R-:W-:-:S05]  /*1470*/  LOP3.LUT R2, R2, 0x500, R3, 0xd8, !PT ;  /* 0x0000050002027812 */ /* 0x004fca00078ed803 */
[----:B------:R2:W-:Y:S02]  /*1480*/  STS [UR8+0x8], R2 ;  /* 0x00000802ff007988 */ /* 0x0005e40008000808 */
.L_x_47:
[----:B------:R-:W-:Y:S05]  /*1490*/  @P3 BRA `(.L_x_49) ;  /* 0x0000000000283947 */ /* 0x000fea0003800000 */
[----:B--23-5:R-:W2:Y:S02]  /*14a0*/  LDS R2, [UR8+0x8] ;  /* 0x00000808ff027984 */ /* 0x02cea40008000800 */
[----:B--2---:R-:W-:-:S05]  /*14b0*/  LOP3.LUT R2, R2, 0x1800, RZ, 0xb8, !PT ;  /* 0x0000180002027812 */ /* 0x004fca00078eb8ff */
[----:B------:R3:W-:Y:S02]  /*14c0*/  STS [UR8+0x8], R2 ;  /* 0x00000802ff007988 */ /* 0x0007e40008000808 */
.L_x_48:
[----:B------:R-:W-:Y:S05]  /*14d0*/  @P3 BREAK.RELIABLE B4 ;  /* 0x0000000000043942 */ /* 0x000fea0003800100 */
[----:B------:R-:W-:Y:S05]  /*14e0*/  @P3 BRA `(.L_x_50) ;  /* 0x0000000000243947 */ /* 0x000fea0003800000 */
[----:B--23--:R-:W2:Y:S01]  /*14f0*/  LDS R2, [UR8+0x8] ;  /* 0x00000808ff027984 */ /* 0x00cea20008000800 */
[----:B------:R-:W-:-:S05]  /*1500*/  IMAD.MOV.U32 R3, RZ, RZ, 0x6000 ;  /* 0x00006000ff037424 */ /* 0x000fca00078e00ff */
[----:B--2---:R-:W-:-:S04]  /*1510*/  LOP3.LUT R2, R2, 0x6000, R3, 0xd8, !PT ;  /* 0x0000600002027812 */ /* 0x004fc800078ed803 */
[----:B------:R-:W-:-:S05]  /*1520*/  LOP3.LUT R2, R2, 0x400000, RZ, 0xb8, !PT ;  /* 0x0040000002027812 */ /* 0x000fca00078eb8ff */
[----:B------:R2:W-:Y:S02]  /*1530*/  STS [UR8+0x8], R2 ;  /* 0x00000802ff007988 */ /* 0x0005e40008000808 */
.L_x_49:
[----:B------:R-:W-:Y:S05]  /*1540*/  BSYNC.RELIABLE B4 ;  /* 0x0000000000047941 */ /* 0x000fea0003800100 */
.L_x_46:
[----:B--23-5:R-:W2:Y:S02]  /*1550*/  @!P3 LDS R2, [UR8+0x8] ;  /* 0x00000808ff02b984 */ /* 0x02cea40008000800 */
[----:B--2---:R-:W-:-:S05]  /*1560*/  @!P3 LOP3.LUT R2, R2, 0x8000, RZ, 0xb8, !PT ;  /* 0x000080000202b812 */ /* 0x004fca00078eb8ff */
[----:B------:R5:W-:Y:S02]  /*1570*/  @!P3 STS [UR8+0x8], R2 ;  /* 0x00000802ff00b988 */ /* 0x000be40008000808 */
.L_x_50:
[----:B------:R-:W-:Y:S05]  /*1580*/  BSYNC.RECONVERGENT B5 ;  /* 0x0000000000057941 */ /* 0x000fea0003800200 */
.L_x_45:
[----:B------:R-:W-:Y:S05]  /*1590*/  WARPSYNC.ALL ;  /* 0x0000000000007948 */ /* 0x000fea0003800000 */
[----:B------:R-:W-:Y:S01]  /*15a0*/  NOP ;  /* 0x0000000000007918 */ /* 0x000fe20000000000 */
[----:B------:R-:W-:-:S04]  /*15b0*/  UIADD3 UR4, UPT, UPT, UR4, 0x100, URZ ;  /* 0x0000010004047890 */ /* 0x000fc8000fffe0ff */
[----:B------:R-:W-:-:S04]  /*15c0*/  UIADD3 UR20, UP0, UPT, UR4, UR20, URZ ;  /* 0x0000001404147290 */ /* 0x000fc8000ff1e0ff */
[----:B------:R-:W-:Y:S01]  /*15d0*/  ULEA.HI.X.SX32 UR21, UR4, UR21, 0x1, UP0 ;  /* 0x0000001504157291 */ /* 0x000fe200080f0eff */
[----:B------:R-:W-:Y:S11]  /*15e0*/  @P0 BRA `(.L_x_51) ;  /* 0x0000000000300947 */ /* 0x000ff60003800000 */
[----:B--23-5:R-:W2:Y:S01]  /*15f0*/  S2R R2, SR_LANEID ;  /* 0x0000000000027919 */ /* 0x02cea20000000000 */
[----:B------:R-:W-:Y:S05]  /*1600*/  WARPSYNC.ALL ;  /* 0x0000000000007948 */ /* 0x000fea0003800000 */
[----:B------:R-:W-:Y:S01]  /*1610*/  NOP ;  /* 0x0000000000007918 */ /* 0x000fe20000000000 */
[----:B--2---:R-:W-:-:S05]  /*1620*/  IMAD.SHL.U32 R4, R2, 0x4, RZ ;  /* 0x0000000402047824 */ /* 0x004fca00078e00ff */
[----:B------:R-:W2:Y:S01]  /*1630*/  LDS R5, [R4+UR8] ;  /* 0x0000000804057984 */ /* 0x000ea20008000800 */
[----:B------:R-:W-:-:S05]  /*1640*/  IADD3 R2, P1, PT, R4, UR20, RZ ;  /* 0x0000001404027c10 */ /* 0x000fca000ff3e0ff */
[----:B------:R-:W-:-:S05]  /*1650*/  IMAD.X R3, RZ, RZ, UR21, P1 ;  /* 0x00000015ff037e24 */ /* 0x000fca00088e06ff */
[----:B--2---:R2:W3:Y:S01]  /*1660*/  ATOMG.E.EXCH.STRONG.GPU PT, RZ, [R2], R5 ;  /* 0x0000000502ff73a8 */ /* 0x0044e200041ee100 */
[----:B------:R-:W-:-:S04]  /*1670*/  DEPBAR {5,4,3,2,1,0} ;  /* 0x0000003f0000791a */ /* 0x000fc80000000000 */
[----:B------:R-:W5:Y:S02]  /*1680*/  CCTL.E.C.LDCU.IV.DEEP [UR20] ;  /* 0x0000000014007540 */ /* 0x000f640009c08000 */
[----:B-----5:R2:W-:Y:S01]  /*1690*/  UTMACCTL.IV [UR20] ;  /* 0x00000000140079b9 */ /* 0x0205e20008000000 */
[----:B------:R-:W-:Y:S01]  /*16a0*/  NOP ;  /* 0x0000000000007918 */ /* 0x000fe20000000000 */
.L_x_51:
[----:B------:R-:W-:Y:S05]  /*16b0*/  @P0 BRA `(.L_x_52) ;  /* 0x00000000000c0947 */ /* 0x000fea0003800000 */
[----:B------:R0:W-:Y:S01]  /*16c0*/  UTMACMDFLUSH ;  /* 0x00000000000079b7 */ /* 0x0001e20000000000 */
[----:B------:R-:W-:Y:S05]  /*16d0*/  @P0 BRA `(.L_x_52) ;  /* 0x0000000000040947 */ /* 0x000fea0003800000 */
[----:B------:R-:W-:-:S04]  /*16e0*/  DEPBAR.LE SB0, 0x0 ;  /* 0x000080000000791a */ /* 0x000fc80000000000 */
.L_x_52:
[----:B------:R-:W-:Y:S05]  /*16f0*/  WARPSYNC.ALL ;  /* 0x0000000000007948 */ /* 0x000fea0003800000 */
[----:B------:R-:W-:Y:S01]  /*1700*/  NOP ;  /* 0x0000000000007918 */ /* 0x000fe20000000000 */
[----:B---3--:R-:W-:Y:S01]  /*1710*/  BAR.SYNC.DEFER_BLOCKING 0x0 ;  /* 0x0000000000007b1d */ /* 0x008fe20000010000 */
[----:B--2--5:R-:W-:Y:S01]  /*1720*/  SHF.R.U32.HI R2, RZ, 0x5, R0 ;  /* 0x00000005ff027819 */ /* 0x024fe20000011600 */
[----:B------:R-:W-:-:S03]  /*1730*/  USHF.L.U32 UR15, UR15, 0x7, URZ ;  /* 0x000000070f0f7899 */ /* 0x000fc600080006ff */
[----:B------:R-:W-:Y:S01]  /*1740*/  R2UR UR22, R2 ;  /* 0x00000000021672ca */ /* 0x000fe200000e0000 */
[----:B------:R-:W-:Y:S01]  /*1750*/  VOTEU.ALL UP0, P3 ;  /* 0x0000000000ff7886 */ /* 0x000fe20001800000 */
[----:B------:R-:W-:Y:S01]  /*1760*/  UMOV UR4, 0x1 ;  /* 0x0000000100047882 */ /* 0x000fe20000000000 */
[----:B------:R-:W-:Y:S01]  /*1770*/  VOTEU.ALL UP1, P3 ;  /* 0x0000000000ff7886 */ /* 0x000fe20001820000 */
[----:B------:R-:W-:Y:S02]  /*1780*/  BSSY.RECONVERGENT B5, `(.L_x_53) ;  /* 0x0000018000057945 */ /* 0x000fe40003800200 */
[----:B------:R-:W-:-:S04]  /*1790*/  @!UP0 UIADD3 UR10, UPT, UPT, -UR4, 0x100000, URZ ;  /* 0x00100000040a8890 */ /* 0x000fc8000fffe1ff */
[----:B------:R-:W-:Y:S02]  /*17a0*/  @!UP0 USHF.L.U32 UR11, UR10, 0xb, URZ ;  /* 0x0000000b0a0b8899 */ /* 0x000fe400080006ff */
[----:B------:R-:W-:Y:S02]  /*17b0*/  @!UP0 USHF.L.U32 UR10, UR10, 0x1, URZ ;  /* 0x000000010a0a8899 */ /* 0x000fe400080006ff */
[----:B------:R-:W-:-:S04]  /*17c0*/  @!UP0 UIADD3 UR4, UPT, UPT, -UR4, 0x100000, URZ ;  /* 0x0010000004048890 */ /* 0x000fc8000fffe1ff */
[----:B------:R-:W-:Y:S02]  /*17d0*/  @!UP0 USHF.L.U32 UR5, UR4, 0xb, URZ ;  /* 0x0000000b04058899 */ /* 0x000fe400080006ff */
[----:B------:R-:W-:Y:S01]  /*17e0*/  @!UP0 USHF.L.U32 UR4, UR4, 0x1, URZ ;  /* 0x0000000104048899 */ /* 0x000fe200080006ff */
[----:B------:R-:W-:Y:S01]  /*17f0*/  VOTEU.ALL UP0, P3 ;  /* 0x0000000000ff7886 */ /* 0x000fe20001800000 */
[----:B------:R-:W2:Y:S04]  /*1800*/  FENCE.VIEW.ASYNC.S ;  /* 0x00000000000073c6 */ /* 0x000ea80000000000 */
[----:B--2---:R2:W3:Y:S06]  /*1810*/  @!UP0 SYNCS.EXCH.64 URZ, [UR8+0x18000], UR10 ;  /* 0x0180000a08ff85b2 */ /* 0x0044ec0008000100 */
[----:B------:R2:W3:Y:S02]  /*1820*/  @!UP1 SYNCS.EXCH.64 URZ, [UR8+0x18020], UR4 ;  /* 0x0180200408ff95b2 */ /* 0x0004e40008000100 */
[----:B---3--:R-:W-:Y:S06]  /*1830*/  BAR.SYNC.DEFER_BLOCKING 0x0 ;  /* 0x0000000000007b1d */ /* 0x008fec0000010000 */
[----:B------:R-:W-:Y:S05]  /*1840*/  @P3 BRA `(.L_x_54) ;  /* 0x00000000002c3947 */ /* 0x000fea0003800000 */
[----:B--2---:R-:W-:Y:S02]  /*1850*/  UMOV UR4, 0x1 ;  /* 0x0000000100047882 */ /* 0x004fe40000000000 */
[----:B------:R-:W-:-:S04]  /*1860*/  UIADD3 UR10, UPT, UPT, -UR4, 0x100000, URZ ;  /* 0x00100000040a7890 */ /* 0x000fc8000fffe1ff */
[----:B------:R-:W-:Y:S02]  /*1870*/  USHF.L.U32 UR11, UR10, 0xb, URZ ;  /* 0x0000000b0a0b7899 */ /* 0x000fe400080006ff */
[----:B------:R-:W-:Y:S02]  /*1880*/  USHF.L.U32 UR10, UR10, 0x1, URZ ;  /* 0x000000010a0a7899 */ /* 0x000fe400080006ff */
[----:B------:R-:W-:-:S04]  /*1890*/  UIADD3 UR4, UPT, UPT, -UR4, 0x100000, URZ ;  /* 0x0010000004047890 */ /* 0x000fc8000fffe1ff */
[----:B------:R-:W-:Y:S02]  /*18a0*/  USHF.L.U32 UR5, UR4, 0xb, URZ ;  /* 0x0000000b04057899 */ /* 0x000fe400080006ff */
[----:B------:R-:W-:Y:S01]  /*18b0*/  USHF.L.U32 UR4, UR4, 0x1, URZ ;  /* 0x0000000104047899 */ /* 0x000fe200080006ff */
[----:B------:R-:W2:Y:S03]  /*18c0*/  FENCE.VIEW.ASYNC.S ;  /* 0x00000000000073c6 */ /* 0x000ea60000000000 */
[----:B--2---:R3:W5:Y:S08]  /*18d0*/  SYNCS.EXCH.64 URZ, [UR8+0x18008], UR10 ;  /* 0x0180080a08ff75b2 */ /* 0x0047700008000100 */
[----:B------:R3:W2:Y:S02]  /*18e0*/  SYNCS.EXCH.64 URZ, [UR8+0x18028], UR4 ;  /* 0x0180280408ff75b2 */ /* 0x0006a40008000100 */
[----:B---3--:R-:W-:Y:S01]  /*18f0*/  NOP ;  /* 0x0000000000007918 */ /* 0x008fe20000000000 */
.L_x_54:
[----:B--2---:R-:W-:Y:S05]  /*1900*/  BSYNC.RECONVERGENT B5 ;  /* 0x0000000000057941 */ /* 0x004fea0003800200 */
.L_x_53:
[----:B-----5:R-:W-:Y:S01]  /*1910*/  BAR.SYNC.DEFER_BLOCKING 0x0 ;  /* 0x0000000000007b1d */ /* 0x020fe20000010000 */
[----:B------:R-:W-:Y:S01]  /*1920*/  UIADD3 UR12, UPT, UPT, UR8, 0x18020, URZ ;  /* 0x00018020080c7890 */ /* 0x000fe2000fffe0ff */
[----:B------:R-:W-:Y:S01]  /*1930*/  ISETP.GE.AND P0, PT, R10, 0x1, PT ;  /* 0x000000010a00780c */ /* 0x000fe20003f06270 */
[----:B------:R-:W-:-:S03]  /*1940*/  USHF.L.U32 UR19, UR7, 0x7, URZ ;  /* 0x0000000707137899 */ /* 0x000fc600080006ff */
[----:B------:R-:W-:Y:S04]  /*1950*/  BSSY.RECONVERGENT B5, `(.L_x_55) ;  /* 0x000000d000057945 */ /* 0x000fe80003800200 */
[----:B------:R-:W-:Y:S05]  /*1960*/  @P3 BRA `(.L_x_56) ;  /* 0x00000000002c3947 */ /* 0x000fea0003800000 */
[----:B------:R-:W-:Y:S02]  /*1970*/  UMOV UR4, 0x1 ;  /* 0x0000000100047882 */ /* 0x000fe40000000000 */
[----:B------:R-:W-:-:S04]  /*1980*/  UIADD3 UR10, UPT, UPT, -UR4, 0x100000, URZ ;  /* 0x00100000040a7890 */ /* 0x000fc8000fffe1ff */
[----:B------:R-:W-:Y:S02]  /*1990*/  USHF.L.U32 UR11, UR10, 0xb, URZ ;  /* 0x0000000b0a0b7899 */ /* 0x000fe400080006ff */
[----:B------:R-:W-:Y:S02]  /*19a0*/  USHF.L.U32 UR10, UR10, 0x1, URZ ;  /* 0x000000010a0a7899 */ /* 0x000fe400080006ff */
[----:B------:R-:W-:-:S04]  /*19b0*/  UIADD3 UR4, UPT, UPT, -UR4, 0x100000, URZ ;  /* 0x0010000004047890 */ /* 0x000fc8000fffe1ff */
[----:B------:R-:W-:Y:S02]  /*19c0*/  USHF.L.U32 UR5, UR4, 0xb, URZ ;  /* 0x0000000b04057899 */ /* 0x000fe400080006ff */
[----:B------:R-:W-:Y:S01]  /*19d0*/  USHF.L.U32 UR4, UR4, 0x1, URZ ;  /* 0x0000000104047899 */ /* 0x000fe200080006ff */
[----:B------:R-:W2:Y:S03]  /*19e0*/  FENCE.VIEW.ASYNC.S ;  /* 0x00000000000073c6 */ /* 0x000ea60000000000 */
[----:B--2---:R2:W3:Y:S08]  /*19f0*/  SYNCS.EXCH.64 URZ, [UR8+0x18010], UR10 ;  /* 0x0180100a08ff75b2 */ /* 0x0044f00008000100 */
[----:B------:R2:W5:Y:S01]  /*1a00*/  SYNCS.EXCH.64 URZ, [UR8+0x18030], UR4 ;  /* 0x0180300408ff75b2 */ /* 0x0005620008000100 */
[----:B------:R-:W-:Y:S01]  /*1a10*/  NOP ;  /* 0x0000000000007918 */ /* 0x000fe20000000000 */
.L_x_56:
[----:B--2---:R-:W-:Y:S05]  /*1a20*/  BSYNC.RECONVERGENT B5 ;  /* 0x0000000000057941 */ /* 0x004fea0003800200 */
.L_x_55:
[----:B------:R-:W-:Y:S05]  /*1a30*/  @!P0 BRA `(.L_x_57) ;  /* 0x0000000800748947 */ /* 0x000fea0003800000 */
[----:B---3-5:R-:W-:Y:S01]  /*1a40*/  BAR.SYNC.DEFER_BLOCKING 0x0 ;  /* 0x0000000000007b1d */ /* 0x028fe20000010000 */
[----:B------:R-:W-:Y:S01]  /*1a50*/  @!P3 IMAD.MOV.U32 R2, RZ, RZ, 0x8000 ;  /* 0x00008000ff02b424 */ /* 0x000fe200078e00ff */
[----:B------:R-:W-:Y:S02]  /*1a60*/  ELECT P1, URZ, PT ;  /* 0x0000000000ff782f */ /* 0x000fe40003820000 */
[----:B------:R-:W-:Y:S02]  /*1a70*/  ELECT P0, URZ, PT ;  /* 0x0000000000ff782f */ /* 0x000fe40003800000 */
[C---:B------:R-:W-:Y:S01]  /*1a80*/  ISETP.LT.U32.AND P1, PT, R68.reuse, 0x20, P1 ;  /* 0x000000204400780c */ /* 0x040fe20000f21070 */
[----:B------:R-:W-:Y:S01]  /*1a90*/  UMOV UR11, UR19 ;  /* 0x00000013000b7c82 */ /* 0x000fe20008000000 */
[----:B------:R-:W-:Y:S01]  /*1aa0*/  ISETP.LT.U32.AND P0, PT, R68, 0x20, P0 ;  /* 0x000000204400780c */ /* 0x000fe20000701070 */
[----:B------:R-:W-:Y:S01]  /*1ab0*/  UIADD3 UR4, UPT, UPT, UR8, 0xc000, URZ ;  /* 0x0000c00008047890 */ /* 0x000fe2000fffe0ff */
[----:B------:R-:W-:-:S09]  /*1ac0*/  UMOV UR7, UR15 ;  /* 0x0000000f00077c82 */ /* 0x000fd20008000000 */
[----:B------:R-:W-:Y:S01]  /*1ad0*/  VOTEU.ANY UP0, P1 ;  /* 0x0000000000ff7886 */ /* 0x000fe20000800100 */
[----:B------:R-:W-:Y:S01]  /*1ae0*/  VOTEU.ANY UP2, P1 ;  /* 0x0000000000ff7886 */ /* 0x000fe20000840100 */
[----:B------:R-:W-:Y:S01]  /*1af0*/  VOTEU.ANY UP1, P0 ;  /* 0x0000000000ff7886 */ /* 0x000fe20000020100 */
[----:B------:R-:W-:Y:S01]  /*1b00*/  VOTEU.ANY UP3, P0 ;  /* 0x0000000000ff7886 */ /* 0x000fe20000060100 */
[----:B------:R2:W-:Y:S01]  /*1b10*/  @!P3 SYNCS.ARRIVE.TRANS64 RZ, [UR8+0x18000], R2 ;  /* 0x01800002ffffb9a7 */ /* 0x0005e20008000008 */
[----:B------:R3:W-:Y:S06]  /*1b20*/  MEMBAR.ALL.CTA ;  /* 0x0000000000007992 */ /* 0x0007ec0000008000 */
[----:B---3--:R-:W3:Y:S01]  /*1b30*/  FENCE.VIEW.ASYNC.S ;  /* 0x00000000000073c6 */ /* 0x008ee20000000000 */
[----:B------:R-:W-:Y:S01]  /*1b40*/  @UP0 UIADD3 UR9, UPT, UPT, UR8, 0x18000, URZ ;  /* 0x0001800008090890 */ /* 0x000fe2000fffe0ff */
[----:B------:R-:W-:Y:S01]  /*1b50*/  @UP0 UMOV UR10, URZ ;  /* 0x000000ff000a0c82 */ /* 0x000fe20008000000 */
[----:B------:R-:W-:Y:S01]  /*1b60*/  @UP1 UIADD3 UR5, UPT, UPT, UR8, 0x18000, URZ ;  /* 0x0001800008051890 */ /* 0x000fe2000fffe0ff */
[----:B------:R-:W-:Y:S01]  /*1b70*/  @UP1 UMOV UR6, URZ ;  /* 0x000000ff00061c82 */ /* 0x000fe20008000000 */
[----:B------:R-:W-:Y:S01]  /*1b80*/  UISETP.NE.U32.AND UP0, UPT, UR22, URZ, UPT ;  /* 0x000000ff1600728c */ /* 0x000fe2000bf05070 */
[----:B---3--:R-:W-:Y:S06]  /*1b90*/  BAR.SYNC.DEFER_BLOCKING 0x0 ;  /* 0x0000000000007b1d */ /* 0x008fec0000010000 */
[----:B------:R2:W-:Y:S02]  /*1ba0*/  @UP2 UTMALDG.2D [UR8], [UR24] ;  /* 0x00000008180025b4 */ /* 0x0005e40008008000 */
[----:B------:R-:W-:Y:S06]  /*1bb0*/  BAR.SYNC.DEFER_BLOCKING 0x0 ;  /* 0x0000000000007b1d */ /* 0x000fec0000010000 */
[----:B------:R2:W-:Y:S02]  /*1bc0*/  @UP3 UTMALDG.2D [UR4], [UR26] ;  /* 0x000000041a0035b4 */ /* 0x0005e40008008000 */
[----:B------:R-:W-:Y:S06]  /*1bd0*/  BAR.SYNC.DEFER_BLOCKING 0x0 ;  /* 0x0000000000007b1d */ /* 0x000fec0000010000 */
[----:B------:R-:W3:Y:S02]  /*1be0*/  SYNCS.PHASECHK.TRANS64.TRYWAIT P0, [UR8+0x18000], RZ ;  /* 0x018000ffff0075a7 */ /* 0x000ee40008001108 */
[----:B--23--:R-:W-:Y:S05]  /*1bf0*/  @!P0 BRA `(.L_x_58) ;  /* 0x0000001000208947 */ /* 0x00cfea0003800000 */
.L_x_74:
[----:B------:R-:W-:Y:S05]  /*1c00*/  BRA.U UP0, `(.L_x_59) ;  /* 0x0000000100747547 */ /* 0x000fea000b800000 */
[----:B------:R-:W-:Y:S02]  /*1c10*/  USHF.R.U32.HI UR6, URZ, 0x4, UR8 ;  /* 0x00000004ff067899 */ /* 0x000fe40008011608 */
[----:B------:R-:W-:Y:S02]  /*1c20*/  USHF.R.U32.HI UR10, URZ, 0x4, UR4 ;  /* 0x00000004ff0a7899 */ /* 0x000fe40008011604 */
[----:B------:R-:W-:Y:S02]  /*1c30*/  USGXT.U32 UR6, UR6, 0xe ;  /* 0x0000000e0606789a */ /* 0x000fe40008000000 */
[----:B------:R-:W-:Y:S02]  /*1c40*/  USGXT.U32 UR10, UR10, 0xe ;  /* 0x0000000e0a0a789a */ /* 0x000fe40008000000 */
[----:B------:R-:W-:Y:S02]  /*1c50*/  UIADD3 UR34, UP0, UPT, UR6, 0x2, URZ ;  /* 0x0000000206227890 */ /* 0x000fe4000ff1e0ff */
[----:B------:R-:W-:Y:S01]  /*1c60*/  UIADD3 UR32, UP1, UPT, UR10, 0x2, URZ ;  /* 0x000000020a207890 */ /* 0x000fe2000ff3e0ff */
[----:B------:R-:W-:Y:S01]  /*1c70*/  UMOV UR4, URZ ;  /* 0x000000ff00047c82 */ /* 0x000fe20008000000 */
[----:B------:R-:W-:Y:S01]  /*1c80*/  UMOV UR5, URZ ;  /* 0x000000ff00057c82 */ /* 0x000fe20008000000 */
[----:B------:R-:W-:-:S02]  /*1c90*/  UIADD3.X UR35, UPT, UPT, UR4, 0x40004040, URZ, UP0, !UPT ;  /* 0x4000404004237890 */ /* 0x000fc400087fe4ff */
[----:B------:R-:W-:Y:S02]  /*1ca0*/  UIADD3.X UR33, UPT, UPT, UR5, 0x40004040, URZ, UP1, !UPT ;  /* 0x4000404005217890 */ /* 0x000fe40008ffe4ff */
[----:B------:R-:W-:Y:S02]  /*1cb0*/  UIADD3.64 UR4, UPT, UPT, UR34, 0x2, URZ ;  /* 0x0000000222047897 */ /* 0x000fe4000fffe0ff */
[----:B------:R-:W-:Y:S02]  /*1cc0*/  UIADD3.64 UR16, UPT, UPT, UR32, 0x2, URZ ;  /* 0x0000000220107897 */ /* 0x000fe4000fffe0ff */
[----:B------:R-:W-:Y:S02]  /*1cd0*/  UIADD3.64 UR28, UPT, UPT, UR34, 0x4, URZ ;  /* 0x00000004221c7897 */ /* 0x000fe4000fffe0ff */
[----:B------:R-:W-:Y:S01]  /*1ce0*/  UIADD3.64 UR30, UPT, UPT, UR32, 0x4, URZ ;  /* 0x00000004201e7897 */ /* 0x000fe2000fffe0ff */
[----:B------:R-:W-:Y:S01]  /*1cf0*/  UMOV UR36, 0x0 ;  /* 0x0000000000247882 */ /* 0x000fe20000000000 */
[----:B------:R-:W-:Y:S01]  /*1d00*/  UMOV UR37, 0x8200490 ;  /* 0x0820049000257882 */ /* 0x000fe20000000000 */
[----:B------:R-:W-:Y:S01]  /*1d10*/  UMOV UR7, 0x40004040 ;  /* 0x4000404000077882 */ /* 0x000fe20000000000 */
[----:B------:R-:W-:Y:S01]  /*1d20*/  UMOV UR11, 0x40004040 ;  /* 0x40004040000b7882 */ /* 0x000fe20000000000 */
[----:B------:R-:W-:Y:S01]  /*1d30*/  UMOV UR38, 0x0 ;  /* 0x0000000000267882 */ /* 0x000fe20000000000 */
[----:B------:R-:W-:Y:S01]  /*1d40*/  UMOV UR39, 0x8200490 ;  /* 0x0820049000277882 */ /* 0x000fe20000000000 */
[----:B------:R-:W-:Y:S01]  /*1d50*/  UMOV UR40, 0x0 ;  /* 0x0000000000287882 */ /* 0x000fe20000000000 */
[----:B------:R-:W-:Y:S01]  /*1d60*/  UMOV UR41, 0x8200490 ;  /* 0x0820049000297882 */ /* 0x000fe20000000000 */
[----:B------:R2:W-:Y:S01]  /*1d70*/  UTCHMMA gdesc[UR6], gdesc[UR10], tmem[UR23], tmem[UR36], idesc[UR37], !UPT ;  /* 0x00ff240a060075ea */ /* 0x0005e2000f800017 */
[----:B------:R-:W-:Y:S01]  /*1d80*/  UMOV UR42, 0x0 ;  /* 0x00000000002a7882 */ /* 0x000fe20000000000 */
[----:B------:R-:W-:Y:S01]  /*1d90*/  UMOV UR43, 0x8200490 ;  /* 0x08200490002b7882 */ /* 0x000fe20000000000 */
[----:B------:R2:W-:Y:S01]  /*1da0*/  UTCHMMA gdesc[UR34], gdesc[UR32], tmem[UR23], tmem[UR38], idesc[UR39], UPT ;  /* 0x00ff2620220075ea */ /* 0x0005e2000b800017 */
[----:B------:R2:W-:Y:S01]  /*1db0*/  UTCHMMA gdesc[UR4], gdesc[UR16], tmem[UR23], tmem[UR40], idesc[UR41], UPT ;  /* 0x00ff2810040075ea */ /* 0x0005e2000b800017 */
[----:B------:R2:W-:Y:S01]  /*1dc0*/  UTCHMMA gdesc[UR28], gdesc[UR30], tmem[UR23], tmem[UR42], idesc[UR43], UPT ;  /* 0x00ff2a1e1c0075ea */ /* 0x0005e2000b800017 */
[----:B------:R-:W-:Y:S01]  /*1dd0*/  NOP ;  /* 0x0000000000007918 */ /* 0x000fe20000000000 */
.L_x_59:
[----:B------:R-:W-:Y:S01]  /*1de0*/  ELECT P0, URZ, PT ;  /* 0x0000000000ff782f */ /* 0x000fe20003800000 */
[----:B--2---:R-:W-:Y:S01]  /*1df0*/  UMOV UR4, UR12 ;  /* 0x0000000c00047c82 */ /* 0x004fe20008000000 */
[----:B------:R-:W-:Y:S02]  /*1e00*/  UMOV UR5, URZ ;  /* 0x000000ff00057c82 */ /* 0x000fe40008000000 */
[----:B------:R-:W-:-:S13]  /*1e10*/  ISETP.LT.U32.AND P0, PT, R68, 0x20, P0 ;  /* 0x000000204400780c */ /* 0x000fda0000701070 */
[----:B------:R-:W-:Y:S01]  /*1e20*/  VOTEU.ANY UP0, P0 ;  /* 0x0000000000ff7886 */ /* 0x000fe20000000100 */
[----:B------:R-:W-:Y:S01]  /*1e30*/  VOTEU.ANY UP1, P0 ;  /* 0x0000000000ff7886 */ /* 0x000fe20000020100 */
[----:B------:R-:W-:-:S03]  /*1e40*/  ISETP.GE.U32.AND P0, PT, R10, 0x41, PT ;  /* 0x000000410a00780c */ /* 0x000fc60003f06070 */
[----:B------:R-:W-:Y:S02]  /*1e50*/  @UP0 UMOV UR4, UR4 ;  /* 0x0000000400040c82 */ /* 0x000fe40008000000 */
[----:B------:R2:W-:Y:S01]  /*1e60*/  @UP1 UTCBAR [UR4], URZ ;  /* 0x000000ff040013e9 */ /* 0x0005e200080000ff */
[----:B------:R-:W-:Y:S06]  /*1e70*/  BAR.SYNC.DEFER_BLOCKING 0x0 ;  /* 0x0000000000007b1d */ /* 0x000fec0000010000 */
[----:B------:R-:W3:Y:S02]  /*1e80*/  SYNCS.PHASECHK.TRANS64.TRYWAIT P1, [UR8+0x18020], RZ ;  /* 0x018020ffff0075a7 */ /* 0x000ee40008021108 */
[----:B--23--:R-:W-:Y:S05]  /*1e90*/  @!P1 BRA `(.L_x_60) ;  /* 0x0000000c00849947 */ /* 0x00cfea0003800000 */
.L_x_75:
[----:B------:R-:W-:Y:S01]  /*1ea0*/  UMOV UR4, URZ ;  /* 0x000000ff00047c82 */ /* 0x000fe20008000000 */
[----:B------:R-:W-:Y:S05]  /*1eb0*/  @!P0 BRA `(.L_x_57) ;  /* 0x0000000400548947 */ /* 0x000fea0003800000 */
[----:B------:R-:W2:Y:S01]  /*1ec0*/  LDCU UR29, c[0x0][0x3a0] ;  /* 0x00007400ff1d77ac */ /* 0x000ea20008000800 */
[----:B------:R-:W-:Y:S01]  /*1ed0*/  UMOV UR9, 0x1 ;  /* 0x0000000100097882 */ /* 0x000fe20000000000 */
[----:B------:R-:W-:-:S05]  /*1ee0*/  UMOV UR18, 0x40 ;  /* 0x0000004000127882 */ /* 0x000fca0000000000 */
.L_x_64:
[----:B------:R-:W-:Y:S01]  /*1ef0*/  BAR.SYNC.DEFER_BLOCKING 0x0 ;  /* 0x0000000000007b1d */ /* 0x000fe20000010000 */
[----:B------:R-:W-:Y:S01]  /*1f00*/  ULEA UR28, UR9, UR8, 0x3 ;  /* 0x00000008091c7291 */ /* 0x000fe2000f8e18ff */
[----:B------:R-:W-:Y:S01]  /*1f10*/  @!P3 IMAD.MOV.U32 R2, RZ, RZ, 0x8000 ;  /* 0x00008000ff02b424 */ /* 0x000fe200078e00ff */
[----:B------:R-:W-:Y:S01]  /*1f20*/  ELECT P1, URZ, PT ;  /* 0x0000000000ff782f */ /* 0x000fe20003820000 */
[----:B------:R-:W-:-:S03]  /*1f30*/  ULEA UR16, UR9, UR8, 0xe ;  /* 0x0000000809107291 */ /* 0x000fc6000f8e70ff */
[----:B------:R-:W-:Y:S02]  /*1f40*/  ISETP.LT.U32.AND P1, PT, R68, 0x20, P1 ;  /* 0x000000204400780c */ /* 0x000fe40000f21070 */
[----:B------:R-:W-:Y:S01]  /*1f50*/  ELECT P0, URZ, PT ;  /* 0x0000000000ff782f */ /* 0x000fe20003800000 */
[----:B------:R-:W-:-:S03]  /*1f60*/  UIADD3 UR12, UPT, UPT, UR16, 0xc000, URZ ;  /* 0x0000c000100c7890 */ /* 0x000fc6000fffe0ff */
[----:B------:R-:W-:Y:S01]  /*1f70*/  ISETP.LT.U32.AND P0, PT, R68, 0x20, P0 ;  /* 0x000000204400780c */ /* 0x000fe20000701070 */
[----:B------:R-:W-:Y:S01]  /*1f80*/  UMOV UR14, UR18 ;  /* 0x00000012000e7c82 */ /* 0x000fe20008000000 */
[----:B------:R-:W-:-:S05]  /*1f90*/  USHF.L.U32 UR5, UR4, 0x1f, URZ ;  /* 0x0000001f04057899 */ /* 0x000fca00080006ff */
[----:B------:R-:W-:Y:S01]  /*1fa0*/  VOTEU.ANY UP0, P1 ;  /* 0x0000000000ff7886 */ /* 0x000fe20000800100 */
[----:B------:R3:W-:Y:S01]  /*1fb0*/  @!P3 SYNCS.ARRIVE.TRANS64 RZ, [UR28+0x18000], R2 ;  /* 0x01800002ffffb9a7 */ /* 0x0007e2000800001c */
[----:B------:R5:W-:Y:S06]  /*1fc0*/  MEMBAR.ALL.CTA ;  /* 0x0000000000007992 */ /* 0x000bec0000008000 */
[----:B-----5:R-:W5:Y:S01]  /*1fd0*/  FENCE.VIEW.ASYNC.S ;  /* 0x00000000000073c6 */ /* 0x020f620000000000 */
[----:B------:R-:W-:Y:S01]  /*1fe0*/  @UP0 UIADD3 UR17, UPT, UPT, UR28, 0x18000, URZ ;  /* 0x000180001c110890 */ /* 0x000fe2000fffe0ff */
[----:B-----5:R-:W-:Y:S01]  /*1ff0*/  VOTEU.ANY UP0, P1 ;  /* 0x0000000000ff7886 */ /* 0x020fe20000800100 */
[----:B------:R-:W-:Y:S01]  /*2000*/  VOTEU.ANY UP1, P0 ;  /* 0x0000000000ff7886 */ /* 0x000fe20000020100 */
[----:B---3--:R-:W-:-:S04]  /*2010*/  IMAD.U32 R2, RZ, RZ, UR5 ;  /* 0x00000005ff027e24 */ /* 0x008fc8000f8e00ff */
[----:B------:R-:W-:Y:S01]  /*2020*/  @UP1 UIADD3 UR13, UPT, UPT, UR28, 0x18000, URZ ;  /* 0x000180001c0d1890 */ /* 0x000fe2000fffe0ff */
[----:B------:R-:W-:Y:S01]  /*2030*/  VOTEU.ANY UP1, P0 ;  /* 0x0000000000ff7886 */ /* 0x000fe20000020100 */
[----:B------:R-:W-:Y:S06]  /*2040*/  BAR.SYNC.DEFER_BLOCKING 0x0 ;  /* 0x0000000000007b1d */ /* 0x000fec0000010000 */
[----:B------:R3:W-:Y:S01]  /*2050*/  @UP0 UTMALDG.2D [UR16], [UR24] ;  /* 0x00000010180005b4 */ /* 0x0007e20008008000 */
[----:B------:R-:W-:Y:S01]  /*2060*/  UISETP.NE.U32.AND UP0, UPT, UR22, URZ, UPT ;  /* 0x000000ff1600728c */ /* 0x000fe2000bf05070 */
[----:B------:R-:W-:Y:S06]  /*2070*/  BAR.SYNC.DEFER_BLOCKING 0x0 ;  /* 0x0000000000007b1d */ /* 0x000fec0000010000 */
[----:B------:R3:W-:Y:S02]  /*2080*/  @UP1 UTMALDG.2D [UR12], [UR26] ;  /* 0x0000000c1a0015b4 */ /* 0x0007e40008008000 */
[----:B------:R-:W-:Y:S06]  /*2090*/  BAR.SYNC.DEFER_BLOCKING 0x0 ;  /* 0x0000000000007b1d */ /* 0x000fec0000010000 */
[----:B------:R-:W5:Y:S02]  /*20a0*/  SYNCS.PHASECHK.TRANS64.TRYWAIT P0, [UR28+0x18000], R2 ;  /* 0x01800002ff0075a7 */ /* 0x000f64000800111c */
[----:B---3-5:R-:W-:Y:S05]  /*20b0*/  @!P0 BRA `(.L_x_61) ;  /* 0x0000000c00088947 */ /* 0x028fea0003800000 */
.L_x_76:
        /* <DEDUP_REMOVED lines=11> */
[----:B------:R-:W-:Y:S02]  /*2170*/  UIADD3 UR6, UP0, UPT, UR16, 0x2, URZ ;  /* 0x0000000210067890 */ /* 0x000fe4000ff1e0ff */
[----:B------:R-:W-:Y:S02]  /*2180*/  UIADD3 UR32, UP1, UPT, UR30, 0x2, URZ ;  /* 0x000000021e207890 */ /* 0x000fe4000ff3e0ff */
[----:B------:R-:W-:Y:S02]  /*2190*/  UIADD3 UR34, UP2, UPT, UR16, 0x4, URZ ;  /* 0x0000000410227890 */ /* 0x000fe4000ff5e0ff */
[----:B------:R-:W-:Y:S02]  /*21a0*/  UIADD3 UR36, UP3, UPT, UR30, 0x4, URZ ;  /* 0x000000041e247890 */ /* 0x000fe4000ff7e0ff */
[----:B------:R-:W-:-:S02]  /*21b0*/  UIADD3.X UR7, UPT, UPT, UR17, URZ, URZ, UP0, !UPT ;  /* 0x000000ff11077290 */ /* 0x000fc400087fe4ff */
[----:B------:R-:W-:Y:S02]  /*21c0*/  UIADD3.X UR33, UPT, UPT, UR31, URZ, URZ, UP1, !UPT ;  /* 0x000000ff1f217290 */ /* 0x000fe40008ffe4ff */
[----:B------:R-:W-:Y:S02]  /*21d0*/  UIADD3.X UR35, UPT, UPT, UR17, URZ, URZ, UP2, !UPT ;  /* 0x000000ff11237290 */ /* 0x000fe400097fe4ff */
[----:B------:R-:W-:Y:S01]  /*21e0*/  UIADD3.X UR37, UPT, UPT, UR31, URZ, URZ, UP3, !UPT ;  /* 0x000000ff1f257290 */ /* 0x000fe20009ffe4ff */
        /* <DEDUP_REMOVED lines=8> */
[----:B------:R3:W-:Y:S01]  /*2270*/  UTCHMMA gdesc[UR10], gdesc[UR12], tmem[UR23], tmem[UR38], idesc[UR39], UPT ;  /* 0x00ff260c0a0075ea */ /* 0x0007e2000b800017 */
[----:B------:R-:W-:Y:S01]  /*2280*/  UMOV UR44, 0x0 ;  /* 0x00000000002c7882 */ /* 0x000fe20000000000 */
[----:B------:R-:W-:Y:S01]  /*2290*/  UMOV UR45, 0x8200490 ;  /* 0x08200490002d7882 */ /* 0x000fe20000000000 */
[----:B------:R3:W-:Y:S01]  /*22a0*/  UTCHMMA gdesc[UR16], gdesc[UR30], tmem[UR23], tmem[UR40], idesc[UR41], UPT ;  /* 0x00ff281e100075ea */ /* 0x0007e2000b800017 */
[----:B------:R3:W-:Y:S01]  /*22b0*/  UTCHMMA gdesc[UR6], gdesc[UR32], tmem[UR23], tmem[UR42], idesc[UR43], UPT ;  /* 0x00ff2a20060075ea */ /* 0x0007e2000b800017 */
[----:B------:R3:W-:Y:S01]  /*22c0*/  UTCHMMA gdesc[UR34], gdesc[UR36], tmem[UR23], tmem[UR44], idesc[UR45], UPT ;  /* 0x00ff2c24220075ea */ /* 0x0007e2000b800017 */
[----:B------:R-:W-:Y:S01]  /*22d0*/  NOP ;  /* 0x0000000000007918 */ /* 0x000fe20000000000 */
.L_x_62:
[----:B------:R-:W-:Y:S01]  /*22e0*/  ELECT P0, URZ, PT ;  /* 0x0000000000ff782f */ /* 0x000fe20003800000 */
[----:B---3--:R-:W-:-:S03]  /*22f0*/  UIADD3 UR6, UPT, UPT, UR28, 0x18020, URZ ;  /* 0x000180201c067890 */ /* 0x008fc6000fffe0ff */
[----:B------:R-:W-:Y:S01]  /*2300*/  ISETP.LT.U32.AND P0, PT, R68, 0x20, P0 ;  /* 0x000000204400780c */ /* 0x000fe20000701070 */
[----:B------:R-:W-:-:S12]  /*2310*/  UMOV UR7, URZ ;  /* 0x000000ff00077c82 */ /* 0x000fd80008000000 */
[----:B------:R-:W-:Y:S01]  /*2320*/  VOTEU.ANY UP0, P0 ;  /* 0x0000000000ff7886 */ /* 0x000fe20000000100 */
[----:B------:R-:W-:-:S04]  /*2330*/  VOTEU.ANY UP1, P0 ;  /* 0x0000000000ff7886 */ /* 0x000fc80000020100 */
[----:B------:R-:W-:Y:S02]  /*2340*/  @UP0 UMOV UR6, UR6 ;  /* 0x0000000600060c82 */ /* 0x000fe40008000000 */
[----:B------:R3:W-:Y:S01]  /*2350*/  @UP1 UTCBAR [UR6], URZ ;  /* 0x000000ff060013e9 */ /* 0x0007e200080000ff */
[----:B------:R-:W-:Y:S06]  /*2360*/  BAR.SYNC.DEFER_BLOCKING 0x0 ;  /* 0x0000000000007b1d */ /* 0x000fec0000010000 */
[----:B------:R-:W5:Y:S02]  /*2370*/  SYNCS.PHASECHK.TRANS64.TRYWAIT P0, [UR28+0x18020], R2 ;  /* 0x01802002ff0075a7 */ /* 0x000f64000800111c */
[----:B---3-5:R-:W-:Y:S05]  /*2380*/  @!P0 BRA `(.L_x_63) ;  /* 0x0000000800608947 */ /* 0x028fea0003800000 */
.L_x_77:
[----:B------:R-:W-:Y:S02]  /*2390*/  UIADD3 UR9, UPT, UPT, UR9, 0x1, URZ ;  /* 0x0000000109097890 */ /* 0x000fe4000fffe0ff */
[----:B------:R-:W-:Y:S02]  /*23a0*/  UIADD3 UR18, UPT, UPT, UR18, 0x40, URZ ;  /* 0x0000004012127890 */ /* 0x000fe4000fffe0ff */
[----:B------:R-:W-:-:S04]  /*23b0*/  UISETP.NE.U32.AND UP0, UPT, UR9, 0x3, UPT ;  /* 0x000000030900788c */ /* 0x000fc8000bf05070 */
[----:B------:R-:W-:Y:S02]  /*23c0*/  USEL UR5, URZ, 0x1, UP0 ;  /* 0x00000001ff057887 */ /* 0x000fe40008000000 */
[----:B------:R-:W-:Y:S02]  /*23d0*/  USEL UR9, UR9, URZ, UP0 ;  /* 0x000000ff09097287 */ /* 0x000fe40008000000 */
[----:B--2---:R-:W-:Y:S02]  /*23e0*/  UISETP.GE.AND UP0, UPT, UR18, UR29, UPT ;  /* 0x0000001d1200728c */ /* 0x004fe4000bf06270 */
[----:B------:R-:W-:-:S07]  /*23f0*/  ULOP3.LUT UR4, UR4, UR5, URZ, 0x3c, !UPT ;  /* 0x0000000504047292 */ /* 0x000fce000f8e3cff */
[----:B------:R-:W-:Y:S05]  /*2400*/  BRA.U !UP0, `(.L_x_64) ;  /* 0xfffffff908b87547 */ /* 0x000fea000b83ffff */
.L_x_57:
[----:B---3-5:R-:W-:Y:S06]  /*2410*/  BAR.SYNC.DEFER_BLOCKING 0x0 ;  /* 0x0000000000007b1d */ /* 0x028fec0000010000 */
[----:B------:R-:W-:Y:S04]  /*2420*/  BSSY.RECONVERGENT B5, `(.L_x_65) ;  /* 0x0000004000057945 */ /* 0x000fe80003800200 */
[----:B------:R-:W-:Y:S05]  /*2430*/  @P3 BRA `(.L_x_66) ;  /* 0x0000000000083947 */ /* 0x000fea0003800000 */
[----:B------:R-:W2:Y:S02]  /*2440*/  SYNCS.CCTL.IV [UR8+0x18000] ;  /* 0x01800000ff0079b1 */ /* 0x000ea40008000008 */
[----:B--2---:R-:W2:Y:S02]  /*2450*/  SYNCS.CCTL.IV [UR8+0x18020] ;  /* 0x01802000ff0079b1 */ /* 0x004ea40008000008 */
.L_x_66:
[----:B------:R-:W-:Y:S05]  /*2460*/  BSYNC.RECONVERGENT B5 ;  /* 0x0000000000057941 */ /* 0x000fea0003800200 */
.L_x_65:
[----:B--2---:R-:W-:Y:S06]  /*2470*/  BAR.SYNC.DEFER_BLOCKING 0x0 ;  /* 0x0000000000007b1d */ /* 0x004fec0000010000 */
[----:B------:R-:W-:Y:S04]  /*2480*/  BSSY.RECONVERGENT B5, `(.L_x_67) ;  /* 0x0000004000057945 */ /* 0x000fe80003800200 */
[----:B------:R-:W-:Y:S05]  /*2490*/  @P3 BRA `(.L_x_68) ;  /* 0x0000000000083947 */ /* 0x000fea0003800000 */
[----:B------:R-:W2:Y:S02]  /*24a0*/  SYNCS.CCTL.IV [UR8+0x18008] ;  /* 0x01800800ff0079b1 */ /* 0x000ea40008000008 */
[----:B--2---:R-:W2:Y:S02]  /*24b0*/  SYNCS.CCTL.IV [UR8+0x18028] ;  /* 0x01802800ff0079b1 */ /* 0x004ea40008000008 */
.L_x_68:
[----:B------:R-:W-:Y:S05]  /*24c0*/  BSYNC.RECONVERGENT B5 ;  /* 0x0000000000057941 */ /* 0x000fea0003800200 */
.L_x_67:
[----:B--2---:R-:W-:Y:S06]  /*24d0*/  BAR.SYNC.DEFER_BLOCKING 0x0 ;  /* 0x0000000000007b1d */ /* 0x004fec0000010000 */
[----:B------:R-:W-:Y:S04]  /*24e0*/  BSSY.RECONVERGENT B5, `(.L_x_69) ;  /* 0x0000004000057945 */ /* 0x000fe80003800200 */
[----:B------:R-:W-:Y:S05]  /*24f0*/  @P3 BRA `(.L_x_70) ;  /* 0x0000000000083947 */ /* 0x000fea0003800000 */
[----:B------:R-:W2:Y:S02]  /*2500*/  SYNCS.CCTL.IV [UR8+0x18010] ;  /* 0x01801000ff0079b1 */ /* 0x000ea40008000008 */
[----:B--2---:R-:W2:Y:S02]  /*2510*/  SYNCS.CCTL.IV [UR8+0x18030] ;  /* 0x01803000ff0079b1 */ /* 0x004ea40008000008 */
.L_x_70:
[----:B------:R-:W-:Y:S05]  /*2520*/  BSYNC.RECONVERGENT B5 ;  /* 0x0000000000057941 */ /* 0x000fea0003800200 */
.L_x_69:
[----:B------:R-:W-:Y:S01]  /*2530*/  USHF.L.U32 UR4, UR22, 0x15, URZ ;  /* 0x0000001516047899 */ /* 0x000fe200080006ff */
[C---:B------:R-:W-:Y:S01]  /*2540*/  IMAD.SHL.U32 R2, R0.reuse, 0x80, RZ ;  /* 0x0000008000027824 */ /* 0x040fe200078e00ff */
[----:B------:R-:W-:Y:S01]  /*2550*/  USHF.L.U32 UR5, UR22, 0x4, URZ ;  /* 0x0000000416057899 */ /* 0x000fe200080006ff */
[----:B------:R-:W-:Y:S01]  /*2560*/  IMAD.SHL.U32 R3, R0, 0x10, RZ ;  /* 0x0000001000037824 */ /* 0x000fe200078e00ff */
[----:B------:R-:W-:Y:S02]  /*2570*/  ULOP3.LUT UR4, UR4, 0x600000, URZ, 0xc0, !UPT ;  /* 0x0060000004047892 */ /* 0x000fe4000f8ec0ff */
[----:B------:R-:W-:Y:S01]  /*2580*/  ULOP3.LUT UR5, UR5, 0x40, URZ, 0xc0, !UPT ;  /* 0x0000004005057892 */ /* 0x000fe2000f8ec0ff */
[----:B------:R-:W-:Y:S02]  /*2590*/  LOP3.LUT R2, R2, 0x7f80, RZ, 0xc0, !PT ;  /* 0x00007f8002027812 */ /* 0x000fe400078ec0ff */
[----:B------:R-:W-:Y:S01]  /*25a0*/  ELECT P0, URZ, PT ;  /* 0x0000000000ff782f */ /* 0x000fe20003800000 */
[----:B------:R-:W-:Y:S01]  /*25b0*/  UIADD3 UR4, UPT, UPT, UR5, UR4, UR23 ;  /* 0x0000000405047290 */ /* 0x000fe2000fffe017 */
[----:B------:R-:W-:Y:S01]  /*25c0*/  LOP3.LUT R2, R2, 0x70, R3, 0xf8, !PT ;  /* 0x0000007002027812 */ /* 0x000fe200078ef803 */
[----:B------:R-:W-:Y:S01]  /*25d0*/  ULOP3.LUT UR22, UR22, 0x1, URZ, 0xc0, !UPT ;  /* 0x0000000116167892 */ /* 0x000fe2000f8ec0ff */
[----:B------:R-:W-:Y:S01]  /*25e0*/  ISETP.LT.U32.AND P0, PT, R68, 0x40, P0 ;  /* 0x000000404400780c */ /* 0x000fe20000701070 */
[----:B------:R-:W-:Y:S01]  /*25f0*/  UMOV UR6, UR19 ;  /* 0x0000001300067c82 */ /* 0x000fe20008000000 */
[C---:B------:R-:W-:Y:S01]  /*2600*/  LOP3.LUT R0, R2.reuse, 0x10, RZ, 0x3c, !PT ;  /* 0x0000001002007812 */ /* 0x040fe200078e3cff */
[----:B------:R-:W-:Y:S01]  /*2610*/  ULEA UR5, UR22, UR15, 0x6 ;  /* 0x0000000f16057291 */ /* 0x000fe2000f8e30ff */
[----:B------:R-:W-:-:S02]  /*2620*/  LOP3.LUT R3, R2, 0x20, RZ, 0x3c, !PT ;  /* 0x0000002002037812 */ /* 0x000fc400078e3cff */
[----:B----4-:R-:W3:Y:S01]  /*2630*/  LDTM.x64 R4, tmem[UR4] ;  /* 0x00000004000479ee */ /* 0x010ee20008340000 */
[----:B------:R-:W-:Y:S01]  /*2640*/  NOP ;  /* 0x0000000000007918 */ /* 0x000fe20000000000 */
[----:B------:R-:W-:-:S05]  /*2650*/  ULEA UR4, UR22, UR8, 0xe ;  /* 0x0000000816047291 */ /* 0x000fca000f8e70ff */
[----:B---3--:R-:W-:Y:S01]  /*2660*/  VOTEU.ANY UP1, P0 ;  /* 0x0000000000ff7886 */ /* 0x008fe20000020100 */
[----:B------:R-:W-:Y:S01]  /*2670*/  VOTEU.ANY UP0, P0 ;  /* 0x0000000000ff7886 */ /* 0x000fe20000000100 */
[----:B------:R-:W-:Y:S02]  /*2680*/  F2FP.BF16.F32.PACK_AB R4, R5, R4 ;  /* 0x000000040504723e */ /* 0x000fe400000010ff */
[----:B------:R-:W-:Y:S02]  /*2690*/  F2FP.BF16.F32.PACK_AB R5, R7, R6 ;  /* 0x000000060705723e */ /* 0x000fe400000010ff */
[----:B------:R-:W-:Y:S02]  /*26a0*/  F2FP.BF16.F32.PACK_AB R12, R13, R12 ;  /* 0x0000000c0d0c723e */ /* 0x000fe400000010ff */
[----:B------:R-:W-:Y:S02]  /*26b0*/  F2FP.BF16.F32.PACK_AB R6, R9, R8 ;  /* 0x000000080906723e */ /* 0x000fe400000010ff */
[----:B------:R-:W-:-:S02]  /*26c0*/  F2FP.BF16.F32.PACK_AB R7, R11, R10 ;  /* 0x0000000a0b07723e */ /* 0x000fc400000010ff */
[----:B------:R-:W-:Y:S02]  /*26d0*/  F2FP.BF16.F32.PACK_AB R13, R15, R14 ;  /* 0x0000000e0f0d723e */ /* 0x000fe400000010ff */
[----:B------:R-:W-:Y:S01]  /*26e0*/  F2FP.BF16.F32.PACK_AB R20, R21, R20 ;  /* 0x000000141514723e */ /* 0x000fe200000010ff */
[----:B--2---:R2:W-:Y:S01]  /*26f0*/  STS.128 [R2+UR8], R4 ;  /* 0x0000000402007988 */ /* 0x0045e20008000c08 */
[----:B------:R-:W-:Y:S02]  /*2700*/  F2FP.BF16.F32.PACK_AB R14, R17, R16 ;  /* 0x00000010110e723e */ /* 0x000fe400000010ff */
[----:B------:R-:W-:Y:S02]  /*2710*/  F2FP.BF16.F32.PACK_AB R15, R19, R18 ;  /* 0x00000012130f723e */ /* 0x000fe400000010ff */
[----:B------:R-:W-:Y:S02]  /*2720*/  F2FP.BF16.F32.PACK_AB R21, R23, R22 ;  /* 0x000000161715723e */ /* 0x000fe400000010ff */
[----:B------:R-:W-:Y:S01]  /*2730*/  F2FP.BF16.F32.PACK_AB R28, R29, R28 ;  /* 0x0000001c1d1c723e */ /* 0x000fe200000010ff */
[----:B------:R2:W-:Y:S01]  /*2740*/  STS.128 [R0+UR8], R12 ;  /* 0x0000000c00007988 */ /* 0x0005e20008000c08 */
[----:B------:R-:W-:-:S02]  /*2750*/  F2FP.BF16.F32.PACK_AB R22, R25, R24 ;  /* 0x000000181916723e */ /* 0x000fc400000010ff */
[----:B------:R-:W-:Y:S02]  /*2760*/  F2FP.BF16.F32.PACK_AB R23, R27, R26 ;  /* 0x0000001a1b17723e */ /* 0x000fe400000010ff */
[----:B------:R-:W-:Y:S02]  /*2770*/  F2FP.BF16.F32.PACK_AB R29, R31, R30 ;  /* 0x0000001e1f1d723e */ /* 0x000fe400000010ff */
[----:B------:R-:W-:Y:S01]  /*2780*/  F2FP.BF16.F32.PACK_AB R36, R37, R36 ;  /* 0x000000242524723e */ /* 0x000fe200000010ff */
[----:B------:R2:W-:Y:S01]  /*2790*/  STS.128 [R3+UR8], R20 ;  /* 0x0000001403007988 */ /* 0x0005e20008000c08 */
[----:B------:R-:W-:Y:S02]  /*27a0*/  F2FP.BF16.F32.PACK_AB R30, R33, R32 ;  /* 0x00000020211e723e */ /* 0x000fe400000010ff */
[----:B------:R-:W-:Y:S02]  /*27b0*/  F2FP.BF16.F32.PACK_AB R31, R35, R34 ;  /* 0x00000022231f723e */ /* 0x000fe400000010ff */
[----:B------:R-:W-:-:S02]  /*27c0*/  F2FP.BF16.F32.PACK_AB R37, R39, R38 ;  /* 0x000000262725723e */ /* 0x000fc400000010ff */
[----:B------:R-:W-:Y:S02]  /*27d0*/  F2FP.BF16.F32.PACK_AB R44, R45, R44 ;  /* 0x0000002c2d2c723e */ /* 0x000fe400000010ff */
[----:B------:R-:W-:Y:S02]  /*27e0*/  LOP3.LUT R8, R2, 0x30, RZ, 0x3c, !PT ;  /* 0x0000003002087812 */ /* 0x000fe400078e3cff */
[----:B------:R-:W-:Y:S02]  /*27f0*/  F2FP.BF16.F32.PACK_AB R38, R41, R40 ;  /* 0x000000282926723e */ /* 0x000fe400000010ff */
[----:B------:R-:W-:Y:S01]  /*2800*/  F2FP.BF16.F32.PACK_AB R39, R43, R42 ;  /* 0x0000002a2b27723e */ /* 0x000fe200000010ff */
[----:B------:R2:W-:Y:S01]  /*2810*/  STS.128 [R8+UR8], R28 ;  /* 0x0000001c08007988 */ /* 0x0005e20008000c08 */
[----:B------:R-:W-:Y:S02]  /*2820*/  F2FP.BF16.F32.PACK_AB R45, R47, R46 ;  /* 0x0000002e2f2d723e */ /* 0x000fe400000010ff */
[----:B------:R-:W-:-:S02]  /*2830*/  F2FP.BF16.F32.PACK_AB R52, R53, R52 ;  /* 0x000000343534723e */ /* 0x000fc400000010ff */
[C---:B------:R-:W-:Y:S02]  /*2840*/  LOP3.LUT R9, R2.reuse, 0x40, RZ, 0x3c, !PT ;  /* 0x0000004002097812 */ /* 0x040fe400078e3cff */
[----:B------:R-:W-:Y:S02]  /*2850*/  F2FP.BF16.F32.PACK_AB R46, R49, R48 ;  /* 0x00000030312e723e */ /* 0x000fe400000010ff */
[----:B------:R-:W-:Y:S01]  /*2860*/  F2FP.BF16.F32.PACK_AB R47, R51, R50 ;  /* 0x00000032332f723e */ /* 0x000fe200000010ff */
[----:B------:R2:W-:Y:S01]  /*2870*/  STS.128 [R9+UR8], R36 ;  /* 0x0000002409007988 */ /* 0x0005e20008000c08 */
[----:B------:R-:W-:Y:S02]  /*2880*/  F2FP.BF16.F32.PACK_AB R53, R55, R54 ;  /* 0x000000363735723e */ /* 0x000fe400000010ff */
[----:B------:R-:W-:Y:S02]  /*2890*/  F2FP.BF16.F32.PACK_AB R60, R61, R60 ;  /* 0x0000003c3d3c723e */ /* 0x000fe400000010ff */
[----:B------:R-:W-:-:S02]  /*28a0*/  LOP3.LUT R10, R2, 0x50, RZ, 0x3c, !PT ;  /* 0x00000050020a7812 */ /* 0x000fc400078e3cff */
[----:B------:R-:W-:Y:S02]  /*28b0*/  F2FP.BF16.F32.PACK_AB R54, R57, R56 ;  /* 0x000000383936723e */ /* 0x000fe400000010ff */
[----:B------:R-:W-:Y:S01]  /*28c0*/  F2FP.BF16.F32.PACK_AB R55, R59, R58 ;  /* 0x0000003a3b37723e */ /* 0x000fe200000010ff */
[----:B------:R2:W-:Y:S01]  /*28d0*/  STS.128 [R10+UR8], R44 ;  /* 0x0000002c0a007988 */ /* 0x0005e20008000c08 */
[----:B------:R-:W-:Y:S02]  /*28e0*/  F2FP.BF16.F32.PACK_AB R61, R63, R62 ;  /* 0x0000003e3f3d723e */ /* 0x000fe400000010ff */
[C---:B------:R-:W-:Y:S02]  /*28f0*/  LOP3.LUT R11, R2.reuse, 0x60, RZ, 0x3c, !PT ;  /* 0x00000060020b7812 */ /* 0x040fe400078e3cff */
[----:B------:R-:W-:Y:S02]  /*2900*/  F2FP.BF16.F32.PACK_AB R62, R65, R64 ;  /* 0x00000040413e723e */ /* 0x000fe400000010ff */
[----:B------:R-:W-:Y:S01]  /*2910*/  F2FP.BF16.F32.PACK_AB R63, R67, R66 ;  /* 0x00000042433f723e */ /* 0x000fe200000010ff */
[----:B------:R2:W-:Y:S01]  /*2920*/  STS.128 [R11+UR8], R52 ;  /* 0x000000340b007988 */ /* 0x0005e20008000c08 */
[----:B------:R-:W-:-:S05]  /*2930*/  LOP3.LUT R16, R2, 0x70, RZ, 0x3c, !PT ;  /* 0x0000007002107812 */ /* 0x000fca00078e3cff */
[----:B------:R2:W-:Y:S01]  /*2940*/  STS.128 [R16+UR8], R60 ;  /* 0x0000003c10007988 */ /* 0x0005e20008000c08 */
[----:B------:R3:W-:Y:S06]  /*2950*/  MEMBAR.ALL.CTA ;  /* 0x0000000000007992 */ /* 0x0007ec0000008000 */
[----:B---3--:R-:W3:Y:S02]  /*2960*/  FENCE.VIEW.ASYNC.S ;  /* 0x00000000000073c6 */ /* 0x008ee40000000000 */
[----:B---3--:R-:W-:Y:S06]  /*2970*/  BAR.SYNC.DEFER_BLOCKING 0x0 ;  /* 0x0000000000007b1d */ /* 0x008fec0000010000 */
[----:B------:R2:W-:Y:S01]  /*2980*/  @UP1 UTMASTG.2D [UR4], [UR20] ;  /* 0x00000004140013b5 */ /* 0x0005e20008008000 */
[----:B------:R0:W-:Y:S01]  /*2990*/  UTMACMDFLUSH ;  /* 0x00000000000079b7 */ /* 0x0001e20000000000 */
[----:B------:R-:W-:-:S04]  /*29a0*/  DEPBAR.LE SB0, 0x0 ;  /* 0x000080000000791a */ /* 0x000fc80000000000 */
[----:B------:R-:W-:Y:S08]  /*29b0*/  BAR.SYNC.DEFER_BLOCKING 0x0 ;  /* 0x0000000000007b1d */ /* 0x000ff00000010000 */
[----:B------:R-:W-:Y:S06]  /*29c0*/  BAR.SYNC.DEFER_BLOCKING 0x0 ;  /* 0x0000000000007b1d */ /* 0x000fec0000010000 */
[----:B--2---:R-:W-:Y:S05]  /*29d0*/  @P2 BRA `(.L_x_71) ;  /* 0x0000000000a02947 */ /* 0x004fea0003800000 */
[----:B------:R-:W2:Y:S01]  /*29e0*/  S2UR UR5, SR_CgaCtaId ;  /* 0x00000000000579c3 */ /* 0x000ea20000008800 */
[----:B------:R-:W-:Y:S01]  /*29f0*/  NOP ;  /* 0x0000000000007918 */ /* 0x000fe20000000000 */
[----:B------:R-:W-:Y:S01]  /*2a00*/  UMOV UR4, 0x50 ;  /* 0x0000005000047882 */ /* 0x000fe20000000000 */
[----:B------:R-:W-:Y:S02]  /*2a10*/  IMAD.U32 R0, RZ, RZ, UR23 ;  /* 0x00000017ff007e24 */ /* 0x000fe4000f8e00ff */
[----:B------:R-:W-:Y:S02]  /*2a20*/  IMAD.MOV.U32 R3, RZ, RZ, 0xf ;  /* 0x0000000fff037424 */ /* 0x000fe400078e00ff */
[----:B------:R-:W-:Y:S01]  /*2a30*/  IMAD.MOV.U32 R7, RZ, RZ, 0x1 ;  /* 0x00000001ff077424 */ /* 0x000fe200078e00ff */
[----:B------:R-:W-:-:S04]  /*2a40*/  LOP3.LUT R0, R0, 0xffff, RZ, 0xc0, !PT ;  /* 0x0000ffff00007812 */ /* 0x000fc800078ec0ff */
[----:B------:R-:W-:-:S05]  /*2a50*/  SHF.R.U32.HI R0, RZ, 0x5, R0 ;  /* 0x00000005ff007819 */ /* 0x000fca0000011600 */
[----:B------:R-:W-:Y:S01]  /*2a60*/  VIADD R2, R0, 0x10 ;  /* 0x0000001000027836 */ /* 0x000fe20000000000 */
[----:B------:R-:W-:Y:S01]  /*2a70*/  SHF.L.U32 R0, R3, R0, RZ ;  /* 0x0000000003007219 */ /* 0x000fe200000006ff */
[----:B--2---:R-:W-:-:S03]  /*2a80*/  ULEA UR6, UR5, UR4, 0x18 ;  /* 0x0000000405067291 */ /* 0x004fc6000f8ec0ff */
[----:B------:R-:W-:-:S04]  /*2a90*/  SHF.L.U32 R3, R7, R2, RZ ;  /* 0x0000000207037219 */ /* 0x000fc800000006ff */
[----:B------:R-:W-:Y:S02]  /*2aa0*/  LOP3.LUT R0, R3, R0, RZ, 0xfc, !PT ;  /* 0x0000000003007212 */ /* 0x000fe400078efcff */
[----:B------:R-:W2:Y:S02]  /*2ab0*/  LDS R5, [UR6] ;  /* 0x00000006ff057984 */ /* 0x000ea40008000800 */
[C---:B------:R-:W-:Y:S02]  /*2ac0*/  LOP3.LUT R2, R0.reuse, 0xffff, RZ, 0xc0, !PT ;  /* 0x0000ffff00027812 */ /* 0x040fe400078ec0ff */
[----:B--2---:R-:W-:-:S04]  /*2ad0*/  LOP3.LUT R3, R0, 0xffff, R5, 0x80, !PT ;  /* 0x0000ffff00037812 */ /* 0x004fc800078e8005 */
[----:B------:R-:W-:-:S13]  /*2ae0*/  ISETP.NE.AND P0, PT, R3, R2, PT ;  /* 0x000000020300720c */ /* 0x000fda0003f05270 */
[----:B------:R-:W-:Y:S05]  /*2af0*/  @P0 BRA `(.L_x_72) ;  /* 0x0000000000500947 */ /* 0x000fea0003800000 */
[----:B------:R-:W-:Y:S02]  /*2b00*/  SHF.R.U32.HI R5, RZ, 0x10, R5 ;  /* 0x00000010ff057819 */ /* 0x000fe40000011605 */
[----:B------:R-:W-:-:S04]  /*2b10*/  SHF.R.U32.HI R2, RZ, 0x10, R0 ;  /* 0x00000010ff027819 */ /* 0x000fc80000011600 */
[----:B------:R-:W-:-:S04]  /*2b20*/  LOP3.LUT R5, R5, R2, RZ, 0xc0, !PT ;  /* 0x0000000205057212 */ /* 0x000fc800078ec0ff */
[----:B------:R-:W-:-:S13]  /*2b30*/  ISETP.NE.AND P0, PT, R5, R2, PT ;  /* 0x000000020500720c */ /* 0x000fda0003f05270 */
[----:B------:R-:W-:Y:S05]  /*2b40*/  @P0 BRA `(.L_x_73) ;  /* 0x0000000000300947 */ /* 0x000fea0003800000 */
[----:B------:R-:W-:Y:S01]  /*2b50*/  R2UR UR4, R0 ;  /* 0x00000000000472ca */ /* 0x000fe200000e0000 */
[----:B------:R-:W-:Y:S01]  /*2b60*/  VOTEU.ANY UR5, UPT, PT ;  /* 0x0000000000057886 */ /* 0x000fe200038e0100 */
[----:B------:R-:W2:Y:S01]  /*2b70*/  S2R R0, SR_LANEID ;  /* 0x0000000000007919 */ /* 0x000ea20000000000 */
[----:B------:R-:W-:-:S10]  /*2b80*/  UFLO.U32 UR5, UR5 ;  /* 0x00000005000572bd */ /* 0x000fd400080e0000 */
[----:B------:R-:W-:-:S06]  /*2b90*/  ULOP3.LUT UR4, URZ, UR4, URZ, 0x33, !UPT ;  /* 0x00000004ff047292 */ /* 0x000fcc000f8e33ff */
[----:B------:R-:W-:-:S04]  /*2ba0*/  IMAD.U32 R2, RZ, RZ, UR4 ;  /* 0x00000004ff027e24 */ /* 0x000fc8000f8e00ff */
[----:B------:R-:W3:Y:S02]  /*2bb0*/  REDUX UR7, R2 ;  /* 0x00000000020773c4 */ /* 0x000ee40000000000 */
[----:B------:R4:W-:Y:S01]  /*2bc0*/  UTCATOMSWS.AND URZ, UR4 ;  /* 0x0000000400ff79e3 */ /* 0x0009e20008000000 */
[----:B--2---:R-:W-:Y:S01]  /*2bd0*/  ISETP.EQ.U32.AND P0, PT, R0, UR5, PT ;  /* 0x0000000500007c0c */ /* 0x004fe2000bf02070 */
[----:B---3--:R-:W-:-:S12]  /*2be0*/  IMAD.U32 R0, RZ, RZ, UR7 ;  /* 0x00000007ff007e24 */ /* 0x008fd8000f8e00ff */
[----:B------:R4:W-:Y:S01]  /*2bf0*/  @P0 ATOMS.AND RZ, [UR6], R0 ;  /* 0x00000000ffff098c */ /* 0x0009e2000a800006 */
[----:B------:R-:W-:Y:S05]  /*2c00*/  BRA `(.L_x_71) ;  /* 0x0000000000147947 */ /* 0x000fea0003800000 */
.L_x_73:
[----:B------:R-:W-:-:S07]  /*2c10*/  MOV R2, 0x2c30 ;  /* 0x00002c3000027802 */ /* 0x000fce0000000f00 */
[----:B-1----:R-:W-:Y:S05]  /*2c20*/  CALL.REL.NOINC `($__internal_0_$__cuda_sm10x_tcgen05_guardrail_trap_col_being_dealloced_not_returned_by_alloc) ;  /* 0x0000000000447944 */ /* 0x002fea0003c00000 */
[----:B------:R-:W-:Y:S05]  /*2c30*/  BRA `(.L_x_71) ;  /* 0x0000000000087947 */ /* 0x000fea0003800000 */
.L_x_72:
[----:B------:R-:W-:-:S07]  /*2c40*/  MOV R2, 0x2c60 ;  /* 0x00002c6000027802 */ /* 0x000fce0000000f00 */
[----:B-1----:R-:W-:Y:S05]  /*2c50*/  CALL.REL.NOINC `($__internal_2_$__cuda_sm10x_tcgen05_guardrail_trap_unallocated_columns_being_dealloced) ;  /* 0x0000000000507944 */ /* 0x002fea0003c00000 */
.L_x_71:
[----:B------:R-:W-:Y:S01]  /*2c60*/  NOP ;  /* 0x0000000000007918 */ /* 0x000fe20000000000 */
[----:B----4-:R-:W-:Y:S05]  /*2c70*/  EXIT ;  /* 0x000000000000794d */ /* 0x010fea0003800000 */
.L_x_58:
[----:B------:R-:W2:Y:S02]  /*2c80*/  SYNCS.PHASECHK.TRANS64.TRYWAIT P0, [UR8+0x18000], RZ ;  /* 0x018000ffff0075a7 */ /* 0x000ea40008001108 */
[----:B--2---:R-:W-:Y:S05]  /*2c90*/  @!P0 BRA `(.L_x_58) ;  /* 0xfffffffc00f88947 */ /* 0x004fea000383ffff */
[----:B------:R-:W-:Y:S05]  /*2ca0*/  BRA `(.L_x_74) ;  /* 0xffffffec00d47947 */ /* 0x000fea000383ffff */
.L_x_60:
[----:B------:R-:W2:Y:S02]  /*2cb0*/  SYNCS.PHASECHK.TRANS64.TRYWAIT P1, [UR8+0x18020], RZ ;  /* 0x018020ffff0075a7 */ /* 0x000ea40008021108 */
[----:B--2---:R-:W-:Y:S05]  /*2cc0*/  @!P1 BRA `(.L_x_60) ;  /* 0xfffffffc00f89947 */ /* 0x004fea000383ffff */
[----:B------:R-:W-:Y:S05]  /*2cd0*/  BRA `(.L_x_75) ;  /* 0xfffffff000707947 */ /* 0x000fea000383ffff */
.L_x_61:
[----:B------:R-:W3:Y:S02]  /*2ce0*/  SYNCS.PHASECHK.TRANS64.TRYWAIT P0, [UR28+0x18000], R2 ;  /* 0x01800002ff0075a7 */ /* 0x000ee4000800111c */
[----:B---3--:R-:W-:Y:S05]  /*2cf0*/  @!P0 BRA `(.L_x_61) ;  /* 0xfffffffc00f88947 */ /* 0x008fea000383ffff */
[----:B------:R-:W-:Y:S05]  /*2d00*/  BRA `(.L_x_76) ;  /* 0xfffffff000ec7947 */ /* 0x000fea000383ffff */
.L_x_63:
[----:B------:R-:W3:Y:S02]  /*2d10*/  SYNCS.PHASECHK.TRANS64.TRYWAIT P0, [UR28+0x18020], R2 ;  /* 0x01802002ff0075a7 */ /* 0x000ee4000800111c */
[----:B---3--:R-:W-:Y:S05]  /*2d20*/  @!P0 BRA `(.L_x_63) ;  /* 0xfffffffc00f88947 */ /* 0x008fea000383ffff */
[----:B------:R-:W-:Y:S05]  /*2d30*/  BRA `(.L_x_77) ;  /* 0xfffffff400947947 */ /* 0x000fea000383ffff */
        .weak           $__internal_0_$__cuda_sm10x_tcgen05_guardrail_trap_col_being_dealloced_not_returned_by_alloc
        .type           $__internal_0_$__cuda_sm10x_tcgen05_guardrail_trap_col_being_dealloced_not_returned_by_alloc,@function
        .size           $__internal_0_$__cuda_sm10x_tcgen05_guardrail_trap_col_being_dealloced_not_returned_by_alloc,($__internal_1_$__cuda_sm10x_tcgen05_guardrail_trap_phase_invalid_during_alloc - $__internal_0_$__cuda_sm10x_tcgen05_guardrail_trap_col_being_dealloced_not_returned_by_alloc)
$__internal_0_$__cuda_sm10x_tcgen05_guardrail_trap_col_being_dealloced_not_returned_by_alloc:
[----:B------:R-:W-:Y:S05]  /*2d40*/  BPT.TRAP 0x1 ;  /* 0x000000040000795c */ /* 0x000fea0000300000 */
[----:B------:R-:W-:-:S04]  /*2d50*/  IMAD.MOV.U32 R3, RZ, RZ, 0x0 ;  /* 0x00000000ff037424 */ /* 0x000fc800078e00ff */
[----:B------:R-:W-:Y:S05]  /*2d60*/  RET.REL.NODEC R2 `(gluon_tcgen05) ;  /* 0xffffffd002a47950 */ /* 0x000fea0003c3ffff */
        .weak           $__internal_1_$__cuda_sm10x_tcgen05_guardrail_trap_phase_invalid_during_alloc
        .type           $__internal_1_$__cuda_sm10x_tcgen05_guardrail_trap_phase_invalid_during_alloc,@function
        .size           $__internal_1_$__cuda_sm10x_tcgen05_guardrail_trap_phase_invalid_during_alloc,($__internal_2_$__cuda_sm10x_tcgen05_guardrail_trap_unallocated_columns_being_dealloced - $__internal_1_$__cuda_sm10x_tcgen05_guardrail_trap_phase_invalid_during_alloc)
$__internal_1_$__cuda_sm10x_tcgen05_guardrail_trap_phase_invalid_during_alloc:
[----:B------:R-:W-:Y:S05]  /*2d70*/  BPT.TRAP 0x1 ;  /* 0x000000040000795c */ /* 0x000fea0000300000 */
[----:B------:R-:W-:-:S04]  /*2d80*/  IMAD.MOV.U32 R3, RZ, RZ, 0x0 ;  /* 0x00000000ff037424 */ /* 0x000fc800078e00ff */
[----:B------:R-:W-:Y:S05]  /*2d90*/  RET.REL.NODEC R2 `(gluon_tcgen05) ;  /* 0xffffffd002987950 */ /* 0x000fea0003c3ffff */
        .weak           $__internal_2_$__cuda_sm10x_tcgen05_guardrail_trap_unallocated_columns_being_dealloced
        .type           $__internal_2_$__cuda_sm10x_tcgen05_guardrail_trap_unallocated_columns_being_dealloced,@function
        .size           $__internal_2_$__cuda_sm10x_tcgen05_guardrail_trap_unallocated_columns_being_dealloced,(.L_x_81 - $__internal_2_$__cuda_sm10x_tcgen05_guardrail_trap_unallocated_columns_being_dealloced)
$__internal_2_$__cuda_sm10x_tcgen05_guardrail_trap_unallocated_columns_being_dealloced:
[----:B------:R-:W-:Y:S05]  /*2da0*/  BPT.TRAP 0x1 ;  /* 0x000000040000795c */ /* 0x000fea0000300000 */
[----:B------:R-:W-:-:S04]  /*2db0*/  IMAD.MOV.U32 R3, RZ, RZ, 0x0 ;  /* 0x00000000ff037424 */ /* 0x000fc800078e00ff */
[----:B------:R-:W-:Y:S05]  /*2dc0*/  RET.REL.NODEC R2 `(gluon_tcgen05) ;  /* 0xffffffd0028c7950 */ /* 0x000fea0003c3ffff */
.L_x_78:
[----:B------:R-:W-:-:S00]  /*2dd0*/  BRA `(.L_x_78) ;  /* 0xfffffffc00fc7947 */ /* 0x000fc0000383ffff */
[----:B------:R-:W-:-:S00]  /*2de0*/  NOP ;  /* 0x0000000000007918 */ /* 0x000fc00000000000 */
        /* <DEDUP_REMOVED lines=9> */
.L_x_81:


//--------------------- .nv.shared.gluon_tcgen05  --------------------------
	.section	.nv.shared.gluon_tcgen05,"aw",@nobits
	.sectionflags	@""
	.align	16
	.zero		1024


//--------------------- .nv.shared.reserved.0     --------------------------
	.section	.nv.shared.reserved.0,"aw",@nobits
	.align	8
	.weak		__nv_reservedSMEM_offset_0_alias
	.size		__nv_reservedSMEM_offset_0_alias, 0, 64
	.other		__nv_reservedSMEM_offset_0_alias,@"STO_CUDA_RESERVED_SHARED STV_DEFAULT"
__nv_reservedSMEM_offset_0_alias:
	.zero		0
.nv.shared.reserved.0:
	.zero		64
	.weak		__nv_reservedSMEM_allocation_phase
	.type		__nv_reservedSMEM_allocation_phase,@object
	.size		__nv_reservedSMEM_allocation_phase,(.L_0 - __nv_reservedSMEM_allocation_phase)
__nv_reservedSMEM_allocation_phase:
	.zero		1
.L_0:
	.zero		7
	.weak		__nv_reservedSMEM_devtool_atexit_pc
	.type		__nv_reservedSMEM_devtool_atexit_pc,@object
	.size		__nv_reservedSMEM_devtool_atexit_pc,(__nv_reservedSMEM_allocation_mask - __nv_reservedSMEM_devtool_atexit_pc)
__nv_reservedSMEM_devtool_atexit_pc:
	.zero		8
	.weak		__nv_reservedSMEM_allocation_mask
	.type		__nv_reservedSMEM_allocation_mask,@object
	.size		__nv_reservedSMEM_allocation_mask,(.L_2 - __nv_reservedSMEM_allocation_mask)
__nv_reservedSMEM_allocation_mask:
	.zero		4
.L_2:


//--------------------- .nv.constant0.gluon_tcgen05 --------------------------
	.section	.nv.constant0.gluon_tcgen05,"a",@progbits
	.sectionflags	@""
	.align	4
.nv.constant0.gluon_tcgen05:
	.zero		976


//--------------------- SYMBOLS --------------------------

	.type		.nv.reservedSmem.offset0,@object
	.size		.nv.reservedSmem.offset0,0x4
	.type		.nv.reservedSmem.cap,@object
	.size		.nv.reservedSmem.cap,0x4
